def matmul_kernel(
    a_ptr,
    b_ptr,
    c_ptr,
    M,
    N,
    K,
    stride_am,
    stride_ak,
    stride_bk,
    stride_bn,
    stride_cm,
    stride_cn,
    BLOCK_M: tl.constexpr,
    BLOCK_N: tl.constexpr,
    BLOCK_K: tl.constexpr,
    GROUP_M: tl.constexpr,
):
    pid = tl.program_id(axis=0)
    num_pid_m = tl.cdiv(M, BLOCK_M)
    num_pid_n = tl.cdiv(N, BLOCK_N)
    num_pid_in_group = GROUP_M * num_pid_n
    group_id = pid // num_pid_in_group
    first_pid_m = group_id * GROUP_M
    group_size_m = min(num_pid_m - first_pid_m, GROUP_M)
    pid_m = first_pid_m + ((pid % num_pid_in_group) % group_size_m)
    pid_n = (pid % num_pid_in_group) // group_size_m

    offs_am = (pid_m * BLOCK_M + tl.arange(0, BLOCK_M)) % M
    offs_bn = (pid_n * BLOCK_N + tl.arange(0, BLOCK_N)) % N
    offs_k = tl.arange(0, BLOCK_K)
    a_ptrs = a_ptr + offs_am[:, None] * stride_am + offs_k[None, :] * stride_ak
    b_ptrs = b_ptr + offs_k[:, None] * stride_bk + offs_bn[None, :] * stride_bn

    acc = tl.zeros((BLOCK_M, BLOCK_N), dtype=tl.float32)
    for kk in range(0, tl.cdiv(K, BLOCK_K)):
        a = tl.load(a_ptrs, mask=offs_k[None, :] < K - kk * BLOCK_K, other=0.0)
        b = tl.load(b_ptrs, mask=offs_k[:, None] < K - kk * BLOCK_K, other=0.0)
        acc = tl.dot(a, b, acc)
        a_ptrs += BLOCK_K * stride_ak
        b_ptrs += BLOCK_K * stride_bk

    c = acc.to(c_ptr.dtype.element_ty)
    offs_cm = pid_m * BLOCK_M + tl.arange(0, BLOCK_M)
    offs_cn = pid_n * BLOCK_N + tl.arange(0, BLOCK_N)
    c_ptrs = c_ptr + offs_cm[:, None] * stride_cm + offs_cn[None, :] * stride_cn
    mask = (offs_cm[:, None] < M) & (offs_cn[None, :] < N)
    tl.store(c_ptrs, c, mask=mask)

# config = {"BLOCK_K": 256, "BLOCK_M": 32, "BLOCK_N": 32, "GROUP_M": 8, "arch": "sm_100", "dtype": "fp8e4m3", "num_ctas": 1, "num_stages": 3, "num_warps": 4}
# arch = sm_100


// ===== COMPILED SASS (sm_100a) =====

	.target	sm_100a

	.elftype	@"ET_EXEC"


//--------------------- .note.nv.tkinfo           --------------------------
	.section	.note.nv.tkinfo,"",@"SHT_NOTE"
	.sectionflags	@"SHF_NOTE_NV_TKINFO"
	.tkinfo
        /*0018*/ 	.word	0x00000081
        /*0030*/ 	.string	""
        /*0030*/ 	.string	"ptxas-blackwell"
        /*0030*/ 	.string	"Cuda compilation tools, release 12.9, V12.9.86"
        /*0030*/ 	.string	"Build cuda_12.9.r12.9/compiler.36037853_0"
        /*0030*/ 	.string	"-v  -suppress-debug-info  -lineinfo  -arch sm_100a "



//--------------------- .note.nv.cuver            --------------------------
	.section	.note.nv.cuver,"",@"SHT_NOTE"
	.sectionflags	@"SHF_NOTE_NV_CUVER"
        /*0018*/ 	.short	0x0001
        /*001a*/ 	.short	0x0064
        /*001c*/ 	.short	0x0001
        /*001e*/ 	.short	0x0000
        /*0020*/ 	.short	0x0001
        /*0022*/ 	.short	0x0000


//--------------------- .nv.info                  --------------------------
	.section	.nv.info,"",@"SHT_CUDA_INFO"
	.align	4


	//----- nvinfo : EIATTR_REGCOUNT
	.align		4
        /*0000*/ 	.byte	0x04, 0x2f
        /*0002*/ 	.short	(.L_1 - .L_0)
	.align		4
.L_0:
        /*0004*/ 	.word	index@(matmul_kernel)
        /*0008*/ 	.word	0x000000ff


	//----- nvinfo : EIATTR_FRAME_SIZE
	.align		4
.L_1:
        /*000c*/ 	.byte	0x04, 0x11
        /*000e*/ 	.short	(.L_3 - .L_2)
	.align		4
.L_2:
        /*0010*/ 	.word	index@(matmul_kernel)
        /*0014*/ 	.word	0x00000178


	//----- nvinfo : EIATTR_MIN_STACK_SIZE
	.align		4
.L_3:
        /*0018*/ 	.byte	0x04, 0x12
        /*001a*/ 	.short	(.L_5 - .L_4)
	.align		4
.L_4:
        /*001c*/ 	.word	index@(matmul_kernel)
        /*0020*/ 	.word	0x00000178
.L_5:


//--------------------- .nv.info.matmul_kernel    --------------------------
	.section	.nv.info.matmul_kernel,"",@"SHT_CUDA_INFO"
	.sectionflags	@""
	.align	4


	//----- nvinfo : EIATTR_CUDA_API_VERSION
	.align		4
        /*0000*/ 	.byte	0x04, 0x37
        /*0002*/ 	.short	(.L_7 - .L_6)
.L_6:
        /*0004*/ 	.word	0x00000081


	//----- nvinfo : EIATTR_KPARAM_INFO
	.align		4
.L_7:
        /*0008*/ 	.byte	0x04, 0x17
        /*000a*/ 	.short	(.L_9 - .L_8)
.L_8:
        /*000c*/ 	.word	0x00000000
        /*0010*/ 	.short	0x000d
        /*0012*/ 	.short	0x0048
        /*0014*/ 	.byte	0x00, 0xf4, 0x21, 0x00


	//----- nvinfo : EIATTR_KPARAM_INFO
	.align		4
.L_9:
        /*0018*/ 	.byte	0x04, 0x17
        /*001a*/ 	.short	(.L_11 - .L_10)
.L_10:
        /*001c*/ 	.word	0x00000000
        /*0020*/ 	.short	0x000c
        /*0022*/ 	.short	0x0040
        /*0024*/ 	.byte	0x00, 0xf4, 0x21, 0x00


	//----- nvinfo : EIATTR_KPARAM_INFO
	.align		4
.L_11:
        /*0028*/ 	.byte	0x04, 0x17
        /*002a*/ 	.short	(.L_13 - .L_12)
.L_12:
        /*002c*/ 	.word	0x00000000
        /*0030*/ 	.short	0x000b
        /*0032*/ 	.short	0x0038
        /*0034*/ 	.byte	0x00, 0xf0, 0x11, 0x00


	//----- nvinfo : EIATTR_KPARAM_INFO
	.align		4
.L_13:
        /*0038*/ 	.byte	0x04, 0x17
        /*003a*/ 	.short	(.L_15 - .L_14)
.L_14:
        /*003c*/ 	.word	0x00000000
        /*0040*/ 	.short	0x000a
        /*0042*/ 	.short	0x0034
        /*0044*/ 	.byte	0x00, 0xf0, 0x11, 0x00


	//----- nvinfo : EIATTR_KPARAM_INFO
	.align		4
.L_15:
        /*0048*/ 	.byte	0x04, 0x17
        /*004a*/ 	.short	(.L_17 - .L_16)
.L_16:
        /*004c*/ 	.word	0x00000000
        /*0050*/ 	.short	0x0009
        /*0052*/ 	.short	0x0030
        /*0054*/ 	.byte	0x00, 0xf0, 0x11, 0x00


	//----- nvinfo : EIATTR_KPARAM_INFO
	.align		4
.L_17:
        /*0058*/ 	.byte	0x04, 0x17
        /*005a*/ 	.short	(.L_19 - .L_18)
.L_18:
        /*005c*/ 	.word	0x00000000
        /*0060*/ 	.short	0x0008
        /*0062*/ 	.short	0x002c
        /*0064*/ 	.byte	0x00, 0xf0, 0x11, 0x00


	//----- nvinfo : EIATTR_KPARAM_INFO
	.align		4
.L_19:
        /*0068*/ 	.byte	0x04, 0x17
        /*006a*/ 	.short	(.L_21 - .L_20)
.L_20:
        /*006c*/ 	.word	0x00000000
        /*0070*/ 	.short	0x0007
        /*0072*/ 	.short	0x0028
        /*0074*/ 	.byte	0x00, 0xf0, 0x11, 0x00


	//----- nvinfo : EIATTR_KPARAM_INFO
	.align		4
.L_21:
        /*0078*/ 	.byte	0x04, 0x17
        /*007a*/ 	.short	(.L_23 - .L_22)
.L_22:
        /*007c*/ 	.word	0x00000000
        /*0080*/ 	.short	0x0006
        /*0082*/ 	.short	0x0024
        /*0084*/ 	.byte	0x00, 0xf0, 0x11, 0x00


	//----- nvinfo : EIATTR_KPARAM_INFO
	.align		4
.L_23:
        /*0088*/ 	.byte	0x04, 0x17
        /*008a*/ 	.short	(.L_25 - .L_24)
.L_24:
        /*008c*/ 	.word	0x00000000
        /*0090*/ 	.short	0x0005
        /*0092*/ 	.short	0x0020
        /*0094*/ 	.byte	0x00, 0xf0, 0x11, 0x00


	//----- nvinfo : EIATTR_KPARAM_INFO
	.align		4
.L_25:
        /*0098*/ 	.byte	0x04, 0x17
        /*009a*/ 	.short	(.L_27 - .L_26)
.L_26:
        /*009c*/ 	.word	0x00000000
        /*00a0*/ 	.short	0x0004
        /*00a2*/ 	.short	0x001c
        /*00a4*/ 	.byte	0x00, 0xf0, 0x11, 0x00


	//----- nvinfo : EIATTR_KPARAM_INFO
	.align		4
.L_27:
        /*00a8*/ 	.byte	0x04, 0x17
        /*00aa*/ 	.short	(.L_29 - .L_28)
.L_28:
        /*00ac*/ 	.word	0x00000000
        /*00b0*/ 	.short	0x0003
        /*00b2*/ 	.short	0x0018
        /*00b4*/ 	.byte	0x00, 0xf0, 0x11, 0x00


	//----- nvinfo : EIATTR_KPARAM_INFO
	.align		4
.L_29:
        /*00b8*/ 	.byte	0x04, 0x17
        /*00ba*/ 	.short	(.L_31 - .L_30)
.L_30:
        /*00bc*/ 	.word	0x00000000
        /*00c0*/ 	.short	0x0002
        /*00c2*/ 	.short	0x0010
        /*00c4*/ 	.byte	0x00, 0xf4, 0x21, 0x00


	//----- nvinfo : EIATTR_KPARAM_INFO
	.align		4
.L_31:
        /*00c8*/ 	.byte	0x04, 0x17
        /*00ca*/ 	.short	(.L_33 - .L_32)
.L_32:
        /*00cc*/ 	.word	0x00000000
        /*00d0*/ 	.short	0x0001
        /*00d2*/ 	.short	0x0008
        /*00d4*/ 	.byte	0x00, 0xf4, 0x21, 0x00


	//----- nvinfo : EIATTR_KPARAM_INFO
	.align		4
.L_33:
        /*00d8*/ 	.byte	0x04, 0x17
        /*00da*/ 	.short	(.L_35 - .L_34)
.L_34:
        /*00dc*/ 	.word	0x00000000
        /*00e0*/ 	.short	0x0000
        /*00e2*/ 	.short	0x0000
        /*00e4*/ 	.byte	0x00, 0xf4, 0x21, 0x00


	//----- nvinfo : EIATTR_SPARSE_MMA_MASK
	.align		4
.L_35:
        /*00e8*/ 	.byte	0x03, 0x50
        /*00ea*/ 	.short	0x0000


	//----- nvinfo : EIATTR_MAXREG_COUNT
	.align		4
        /*00ec*/ 	.byte	0x03, 0x1b
        /*00ee*/ 	.short	0x00ff


	//----- nvinfo : EIATTR_NUM_BARRIERS
	.align		4
        /*00f0*/ 	.byte	0x02, 0x4c
        /*00f2*/ 	.byte	0x01
	.zero		1


	//----- nvinfo : EIATTR_ANNOTATIONS
	.align		4
        /*00f4*/ 	.byte	0x04, 0x55
        /*00f6*/ 	.short	(.L_37 - .L_36)


	//   ....[0]....
.L_36:
        /*00f8*/ 	.word	0x00000001
        /*00fc*/ 	.byte	0x60, 0x05, 0x00, 0x00, 0x01, 0x00, 0x00, 0x00, 0x30, 0x25, 0x00, 0x00, 0x01, 0x00, 0x00, 0x00
        /* <DEDUP_REMOVED lines=92> */
        /*06cc*/ 	.byte	0xa0, 0x74, 0x00, 0x00, 0x01, 0x00, 0x00, 0x00, 0x30, 0x94, 0x00, 0x00


	//----- nvinfo : EIATTR_VRC_CTA_INIT_COUNT
	.align		4
.L_37:
        /*06d8*/ 	.byte	0x02, 0x4a
	.zero		1
	.zero		1


	//----- nvinfo : EIATTR_EXIT_INSTR_OFFSETS
	.align		4
        /*06dc*/ 	.byte	0x04, 0x1c
        /*06de*/ 	.short	(.L_39 - .L_38)


	//   ....[0]....
.L_38:
        /*06e0*/ 	.word	0x00009b60


	//   ....[1]....
        /*06e4*/ 	.word	0x00009b90


	//----- nvinfo : EIATTR_REQNTID
	.align		4
.L_39:
        /*06e8*/ 	.byte	0x04, 0x10
        /*06ea*/ 	.short	(.L_41 - .L_40)
.L_40:
        /*06ec*/ 	.word	0x00000080
        /*06f0*/ 	.word	0x00000001
        /*06f4*/ 	.word	0x00000001


	//----- nvinfo : EIATTR_CBANK_PARAM_SIZE
	.align		4
.L_41:
        /*06f8*/ 	.byte	0x03, 0x19
        /*06fa*/ 	.short	0x0050


	//----- nvinfo : EIATTR_PARAM_CBANK
	.align		4
        /*06fc*/ 	.byte	0x04, 0x0a
        /*06fe*/ 	.short	(.L_43 - .L_42)
	.align		4
.L_42:
        /*0700*/ 	.word	index@(.nv.constant0.matmul_kernel)
        /*0704*/ 	.short	0x0380
        /*0706*/ 	.short	0x0050


	//----- nvinfo : EIATTR_SW_WAR
	.align		4
.L_43:
        /*0708*/ 	.byte	0x04, 0x36
        /*070a*/ 	.short	(.L_45 - .L_44)
.L_44:
        /*070c*/ 	.word	0x00000008
.L_45:


//--------------------- .nv.compat                --------------------------
	.section	.nv.compat,"",@"SHT_CUDA_COMPAT_INFO"
	.align	4
        /*0000*/ 	.byte	0x02, 0x02, 0x02, 0x00, 0x02, 0x05, 0x05, 0x00, 0x02, 0x03, 0x00, 0x00, 0x02, 0x06, 0x01, 0x00


//--------------------- .nv.callgraph             --------------------------
	.section	.nv.callgraph,"",@"SHT_CUDA_CALLGRAPH"
	.align	4
	.sectionentsize	8
	.align		4
        /*0000*/ 	.word	0x00000000
	.align		4
        /*0004*/ 	.word	0xffffffff
	.align		4
        /*0008*/ 	.word	0x00000000
	.align		4
        /*000c*/ 	.word	0xfffffffe
	.align		4
        /*0010*/ 	.word	0x00000000
	.align		4
        /*0014*/ 	.word	0xfffffffd
	.align		4
        /*0018*/ 	.word	0x00000000
	.align		4
        /*001c*/ 	.word	0xfffffffc


//--------------------- .text.matmul_kernel       --------------------------
	.section	.text.matmul_kernel,"ax",@progbits
	.align	128
        .global         matmul_kernel
        .type           matmul_kernel,@function
        .size           matmul_kernel,(.L_x_3 - matmul_kernel)
        .other          matmul_kernel,@"STO_CUDA_ENTRY STV_DEFAULT"
matmul_kernel:
.text.matmul_kernel:
[----:B------:R-:W0:Y:S08]  /*0000*/  LDC R1, c[0x0][0x37c] ;  /* 0x0000df00ff017b82 */ /* 0x000e300000000800 */
[----:B------:R-:W1:Y:S01]  /*0010*/  LDC.64 R32, c[0x0][0x398] ;  /* 0x0000e600ff207b82 */ /* 0x000e620000000a00 */
[----:B------:R-:W2:Y:S01]  /*0020*/  S2R R5, SR_CTAID.X ;  /* 0x0000000000057919 */ /* 0x000ea20000002500 */
[----:B------:R-:W3:Y:S01]  /*0030*/  LDCU UR4, c[0x0][0x3a0] ;  /* 0x00007400ff0477ac */ /* 0x000ee20008000800 */
[----:B0-----:R-:W-:Y:S01]  /*0040*/  VIADD R1, R1, 0xfffffe88 ;  /* 0xfffffe8801017836 */ /* 0x001fe20000000000 */
[----:B------:R-:W-:Y:S01]  /*0050*/  CS2R R60, SRZ ;  /* 0x00000000003c7805 */ /* 0x000fe2000001ff00 */
[----:B------:R-:W0:Y:S01]  /*0060*/  S2R R58, SR_TID.X ;  /* 0x00000000003a7919 */ /* 0x000e220000002100 */
[----:B------:R-:W-:-:S02]  /*0070*/  CS2R R62, SRZ ;  /* 0x00000000003e7805 */ /* 0x000fc4000001ff00 */
[----:B------:R-:W-:Y:S02]  /*0080*/  CS2R R64, SRZ ;  /* 0x0000000000407805 */ /* 0x000fe4000001ff00 */
[----:B------:R-:W-:Y:S01]  /*0090*/  CS2R R66, SRZ ;  /* 0x0000000000427805 */ /* 0x000fe2000001ff00 */
[----:B------:R-:W4:Y:S01]  /*00a0*/  LDCU.64 UR10, c[0x0][0x358] ;  /* 0x00006b00ff0a77ac */ /* 0x000f220008000a00 */
[----:B---3--:R-:W-:Y:S01]  /*00b0*/  UIADD3 UR4, UPT, UPT, UR4, 0xff, URZ ;  /* 0x000000ff04047890 */ /* 0x008fe2000fffe0ff */
[----:B-1----:R-:W-:-:S03]  /*00c0*/  VIADD R0, R33, 0x1f ;  /* 0x0000001f21007836 */ /* 0x002fc60000000000 */
[----:B------:R-:W-:Y:S02]  /*00d0*/  UISETP.GE.AND UP0, UPT, UR4, 0x100, UPT ;  /* 0x000001000400788c */ /* 0x000fe4000bf06270 */
[----:B------:R-:W-:-:S04]  /*00e0*/  SHF.R.S32.HI R3, RZ, 0x1f, R0 ;  /* 0x0000001fff037819 */ /* 0x000fc80000011400 */
[----:B------:R-:W-:Y:S02]  /*00f0*/  LEA.HI R3, R3, R0, RZ, 0x5 ;  /* 0x0000000003037211 */ /* 0x000fe400078f28ff */
[----:B--2---:R-:W-:Y:S02]  /*0100*/  IABS R8, R5 ;  /* 0x0000000500087213 */ /* 0x004fe40000000000 */
[----:B------:R-:W-:Y:S02]  /*0110*/  SHF.R.S32.HI R3, RZ, 0x5, R3 ;  /* 0x00000005ff037819 */ /* 0x000fe40000011403 */
[----:B0-----:R-:W-:-:S03]  /*0120*/  LEA.HI R26, R58, 0x1c, RZ, 0x1b ;  /* 0x0000001c3a1a7811 */ /* 0x001fc600078fd8ff */
[----:B------:R-:W-:-:S05]  /*0130*/  IMAD.SHL.U32 R4, R3, 0x8, RZ ;  /* 0x0000000803047824 */ /* 0x000fca00078e00ff */
[-C--:B------:R-:W-:Y:S02]  /*0140*/  IABS R7, R4.reuse ;  /* 0x0000000400077213 */ /* 0x080fe40000000000 */
[----:B------:R-:W-:Y:S02]  /*0150*/  IABS R10, R4 ;  /* 0x00000004000a7213 */ /* 0x000fe40000000000 */
[----:B------:R-:W0:Y:S08]  /*0160*/  I2F.RP R0, R7 ;  /* 0x0000000700007306 */ /* 0x000e300000209400 */
[----:B0-----:R-:W0:Y:S02]  /*0170*/  MUFU.RCP R0, R0 ;  /* 0x0000000000007308 */ /* 0x001e240000001000 */
[----:B0-----:R-:W-:-:S02]  /*0180*/  VIADD R2, R0, 0xffffffe ;  /* 0x0ffffffe00027836 */ /* 0x001fc40000000000 */
[----:B------:R-:W-:-:S04]  /*0190*/  IMAD.MOV R0, RZ, RZ, -R10 ;  /* 0x000000ffff007224 */ /* 0x000fc800078e0a0a */
[----:B------:R0:W1:Y:S02]  /*01a0*/  F2I.FTZ.U32.TRUNC.NTZ R3, R2 ;  /* 0x0000000200037305 */ /* 0x000064000021f000 */
[----:B0-----:R-:W-:Y:S02]  /*01b0*/  IMAD.MOV.U32 R2, RZ, RZ, RZ ;  /* 0x000000ffff027224 */ /* 0x001fe400078e00ff */
[----:B-1----:R-:W-:-:S04]  /*01c0*/  IMAD.MOV R6, RZ, RZ, -R3 ;  /* 0x000000ffff067224 */ /* 0x002fc800078e0a03 */
[----:B------:R-:W-:Y:S02]  /*01d0*/  IMAD R9, R6, R7, RZ ;  /* 0x0000000706097224 */ /* 0x000fe400078e02ff */
[----:B------:R-:W-:Y:S02]  /*01e0*/  IMAD.MOV.U32 R6, RZ, RZ, R8 ;  /* 0x000000ffff067224 */ /* 0x000fe400078e0008 */
[----:B------:R-:W-:-:S06]  /*01f0*/  IMAD.HI.U32 R3, R3, R9, R2 ;  /* 0x0000000903037227 */ /* 0x000fcc00078e0002 */
[----:B------:R-:W-:-:S04]  /*0200*/  IMAD.HI.U32 R3, R3, R6, RZ ;  /* 0x0000000603037227 */ /* 0x000fc800078e00ff */
[----:B------:R-:W-:-:S05]  /*0210*/  IMAD R0, R3, R0, R6 ;  /* 0x0000000003007224 */ /* 0x000fca00078e0206 */
[----:B------:R-:W-:-:S13]  /*0220*/  ISETP.GT.U32.AND P1, PT, R7, R0, PT ;  /* 0x000000000700720c */ /* 0x000fda0003f24070 */
[----:B------:R-:W-:Y:S02]  /*0230*/  @!P1 IMAD.IADD R0, R0, 0x1, -R7 ;  /* 0x0000000100009824 */ /* 0x000fe400078e0a07 */
[----:B------:R-:W-:Y:S01]  /*0240*/  @!P1 VIADD R3, R3, 0x1 ;  /* 0x0000000103039836 */ /* 0x000fe20000000000 */
[----:B------:R-:W-:Y:S02]  /*0250*/  ISETP.NE.AND P1, PT, R4, RZ, PT ;  /* 0x000000ff0400720c */ /* 0x000fe40003f25270 */
[----:B------:R-:W-:Y:S02]  /*0260*/  ISETP.GE.U32.AND P0, PT, R0, R7, PT ;  /* 0x000000070000720c */ /* 0x000fe40003f06070 */
[----:B------:R-:W-:-:S04]  /*0270*/  LOP3.LUT R0, R5, R4, RZ, 0x3c, !PT ;  /* 0x0000000405007212 */ /* 0x000fc800078e3cff */
[----:B------:R-:W-:Y:S01]  /*0280*/  ISETP.GE.AND P2, PT, R0, RZ, PT ;  /* 0x000000ff0000720c */ /* 0x000fe20003f46270 */
[----:B------:R-:W-:-:S06]  /*0290*/  VIADD R0, R32, 0x1f ;  /* 0x0000001f20007836 */ /* 0x000fcc0000000000 */
[----:B------:R-:W-:-:S04]  /*02a0*/  @P0 VIADD R3, R3, 0x1 ;  /* 0x0000000103030836 */ /* 0x000fc80000000000 */
[----:B------:R-:W-:Y:S01]  /*02b0*/  IMAD.MOV.U32 R2, RZ, RZ, R3 ;  /* 0x000000ffff027224 */ /* 0x000fe200078e0003 */
[----:B------:R-:W-:-:S03]  /*02c0*/  SHF.R.S32.HI R3, RZ, 0x1f, R0 ;  /* 0x0000001fff037819 */ /* 0x000fc60000011400 */
[----:B------:R-:W-:Y:S01]  /*02d0*/  @!P2 IMAD.MOV R2, RZ, RZ, -R2 ;  /* 0x000000ffff02a224 */ /* 0x000fe200078e0a02 */
[----:B------:R-:W-:Y:S02]  /*02e0*/  @!P1 LOP3.LUT R2, RZ, R4, RZ, 0x33, !PT ;  /* 0x00000004ff029212 */ /* 0x000fe400078e33ff */
[----:B------:R-:W-:-:S03]  /*02f0*/  LEA.HI R3, R3, R0, RZ, 0x5 ;  /* 0x0000000003037211 */ /* 0x000fc600078f28ff */
[----:B------:R-:W-:Y:S02]  /*0300*/  IMAD.SHL.U32 R6, R2, 0x8, RZ ;  /* 0x0000000802067824 */ /* 0x000fe400078e00ff */
[----:B------:R-:W-:-:S03]  /*0310*/  IMAD.MOV R2, RZ, RZ, -R2 ;  /* 0x000000ffff027224 */ /* 0x000fc600078e0a02 */
[----:B------:R-:W-:Y:S01]  /*0320*/  LEA.HI.SX32 R3, R3, -R6, 0x1b ;  /* 0x8000000603037211 */ /* 0x000fe200078fdaff */
[----:B------:R-:W-:-:S03]  /*0330*/  IMAD R4, R4, R2, R5 ;  /* 0x0000000204047224 */ /* 0x000fc600078e0205 */
[----:B------:R-:W-:Y:S02]  /*0340*/  VIMNMX R11, PT, PT, R3, 0x8, PT ;  /* 0x00000008030b7848 */ /* 0x000fe40003fe0100 */
[----:B------:R-:W-:Y:S02]  /*0350*/  IABS R9, R4 ;  /* 0x0000000400097213 */ /* 0x000fe40000000000 */
[----:B------:R-:W-:-:S04]  /*0360*/  IABS R7, R11 ;  /* 0x0000000b00077213 */ /* 0x000fc80000000000 */
[----:B------:R-:W0:Y:S08]  /*0370*/  I2F.RP R0, R7 ;  /* 0x0000000700007306 */ /* 0x000e300000209400 */
[----:B0-----:R-:W0:Y:S02]  /*0380*/  MUFU.RCP R0, R0 ;  /* 0x0000000000007308 */ /* 0x001e240000001000 */
[----:B0-----:R-:W-:-:S06]  /*0390*/  VIADD R3, R0, 0xffffffe ;  /* 0x0ffffffe00037836 */ /* 0x001fcc0000000000 */
[----:B------:R-:W0:Y:S02]  /*03a0*/  F2I.FTZ.U32.TRUNC.NTZ R3, R3 ;  /* 0x0000000300037305 */ /* 0x000e24000021f000 */
[----:B0-----:R-:W-:-:S04]  /*03b0*/  IMAD.MOV R8, RZ, RZ, -R3 ;  /* 0x000000ffff087224 */ /* 0x001fc800078e0a03 */
[----:B------:R-:W-:Y:S01]  /*03c0*/  IMAD.MOV.U32 R2, RZ, RZ, R8 ;  /* 0x000000ffff027224 */ /* 0x000fe200078e0008 */
[----:B------:R-:W-:-:S03]  /*03d0*/  IABS R8, R11 ;  /* 0x0000000b00087213 */ /* 0x000fc60000000000 */
[----:B------:R-:W-:Y:S02]  /*03e0*/  IMAD R5, R2, R7, RZ ;  /* 0x0000000702057224 */ /* 0x000fe400078e02ff */
[----:B------:R-:W-:Y:S02]  /*03f0*/  IMAD.MOV.U32 R2, RZ, RZ, RZ ;  /* 0x000000ffff027224 */ /* 0x000fe400078e00ff */
[----:B------:R-:W-:Y:S02]  /*0400*/  IMAD.MOV R0, RZ, RZ, -R8 ;  /* 0x000000ffff007224 */ /* 0x000fe400078e0a08 */
[----:B------:R-:W-:Y:S01]  /*0410*/  IMAD.HI.U32 R2, R3, R5, R2 ;  /* 0x0000000503027227 */ /* 0x000fe200078e0002 */
[----:B------:R-:W-:-:S05]  /*0420*/  LOP3.LUT R3, R58, 0x1f, RZ, 0xc0, !PT ;  /* 0x0000001f3a037812 */ /* 0x000fca00078ec0ff */
        /* <DEDUP_REMOVED lines=8> */
[----:B------:R-:W-:-:S07]  /*04b0*/  ISETP.GE.AND P2, PT, R0, RZ, PT ;  /* 0x000000ff0000720c */ /* 0x000fce0003f46270 */
[----:B------:R-:W-:-:S04]  /*04c0*/  @P0 VIADD R2, R2, 0x1 ;  /* 0x0000000102020836 */ /* 0x000fc80000000000 */
[----:B------:R-:W-:-:S04]  /*04d0*/  IMAD.MOV.U32 R0, RZ, RZ, R2 ;  /* 0x000000ffff007224 */ /* 0x000fc800078e0002 */
[----:B------:R-:W-:Y:S01]  /*04e0*/  @!P2 IMAD.MOV R0, RZ, RZ, -R0 ;  /* 0x000000ffff00a224 */ /* 0x000fe200078e0a00 */
[----:B------:R-:W-:-:S05]  /*04f0*/  @!P1 LOP3.LUT R0, RZ, R11, RZ, 0x33, !PT ;  /* 0x0000000bff009212 */ /* 0x000fca00078e33ff */
[----:B------:R-:W-:Y:S02]  /*0500*/  IMAD.MOV R2, RZ, RZ, -R0 ;  /* 0x000000ffff027224 */ /* 0x000fe400078e0a00 */
[----:B------:R-:W-:Y:S02]  /*0510*/  IMAD.SHL.U32 R0, R0, 0x20, RZ ;  /* 0x0000002000007824 */ /* 0x000fe400078e00ff */
[----:B------:R-:W-:-:S04]  /*0520*/  IMAD R2, R11, R2, R4 ;  /* 0x000000020b027224 */ /* 0x000fc800078e0204 */
[----:B------:R-:W-:-:S04]  /*0530*/  IMAD.IADD R2, R6, 0x1, R2 ;  /* 0x0000000106027824 */ /* 0x000fc800078e0202 */
[----:B------:R-:W-:Y:S01]  /*0540*/  IMAD R17, R2, 0x20, R3 ;  /* 0x0000002002117824 */ /* 0x000fe200078e0203 */
[----:B------:R-:W-:-:S04]  /*0550*/  SHF.R.U32.HI R2, RZ, 0x5, R58 ;  /* 0x00000005ff027819 */ /* 0x000fc8000001163a */
[----:B------:R0:W-:Y:S01]  /*0560*/  STL [R1+0x174], R17 ;  /* 0x0001741101007387 */ /* 0x0001e20000100800 */
[----:B------:R-:W-:Y:S01]  /*0570*/  SGXT.U32 R2, R2, 0x2 ;  /* 0x000000020202781a */ /* 0x000fe20000000000 */
[----:B----4-:R-:W-:Y:S06]  /*0580*/  BRA.U !UP0, `(.L_x_0) ;  /* 0x0000008d08a87547 */ /* 0x010fec000b800000 */
[----:B------:R-:W-:Y:S01]  /*0590*/  IABS R10, R32 ;  /* 0x00000020000a7213 */ /* 0x000fe20000000000 */
[C---:B------:R-:W-:Y:S01]  /*05a0*/  VIADD R12, R0.reuse, 0x1e ;  /* 0x0000001e000c7836 */ /* 0x040fe20000000000 */
[----:B------:R-:W-:Y:S01]  /*05b0*/  IABS R42, R33 ;  /* 0x00000021002a7213 */ /* 0x000fe20000000000 */
[C---:B------:R-:W-:Y:S01]  /*05c0*/  VIADD R14, R0.reuse, 0x1c ;  /* 0x0000001c000e7836 */ /* 0x040fe20000000000 */
[----:B------:R-:W1:Y:S01]  /*05d0*/  I2F.RP R3, R10 ;  /* 0x0000000a00037306 */ /* 0x000e620000209400 */
[C---:B------:R-:W-:Y:S01]  /*05e0*/  VIADD R16, R0.reuse, 0x1b ;  /* 0x0000001b00107836 */ /* 0x040fe20000000000 */
[----:B------:R-:W-:Y:S01]  /*05f0*/  IABS R11, R12 ;  /* 0x0000000c000b7213 */ /* 0x000fe20000000000 */
[C---:B------:R-:W-:Y:S01]  /*0600*/  VIADD R18, R0.reuse, 0x1a ;  /* 0x0000001a00127836 */ /* 0x040fe20000000000 */
[----:B------:R-:W-:Y:S01]  /*0610*/  IABS R13, R14 ;  /* 0x0000000e000d7213 */ /* 0x000fe20000000000 */
[C---:B------:R-:W-:Y:S01]  /*0620*/  VIADD R19, R0.reuse, 0x19 ;  /* 0x0000001900137836 */ /* 0x040fe20000000000 */
[----:B------:R-:W-:Y:S01]  /*0630*/  IABS R15, R16 ;  /* 0x00000010000f7213 */ /* 0x000fe20000000000 */
[----:B------:R-:W-:Y:S01]  /*0640*/  VIADD R20, R0, 0x17 ;  /* 0x0000001700147836 */ /* 0x000fe20000000000 */
[----:B------:R-:W2:Y:S01]  /*0650*/  I2F.RP R8, R42 ;  /* 0x0000002a00087306 */ /* 0x000ea20000209400 */
[----:B------:R-:W-:Y:S01]  /*0660*/  ISETP.NE.AND P6, PT, R32, RZ, PT ;  /* 0x000000ff2000720c */ /* 0x000fe20003fc5270 */
[C---:B------:R-:W-:Y:S01]  /*0670*/  VIADD R22, R0.reuse, 0x15 ;  /* 0x0000001500167836 */ /* 0x040fe20000000000 */
[----:B------:R-:W-:Y:S01]  /*0680*/  IABS R47, R0 ;  /* 0x00000000002f7213 */ /* 0x000fe20000000000 */
[C---:B------:R-:W-:Y:S01]  /*0690*/  VIADD R24, R0.reuse, 0x11 ;  /* 0x0000001100187836 */ /* 0x040fe20000000000 */
[----:B------:R-:W3:Y:S01]  /*06a0*/  LDCU UR5, c[0x0][0x3a4] ;  /* 0x00007480ff0577ac */ /* 0x000ee20008000800 */
[----:B------:R-:W-:Y:S01]  /*06b0*/  VIADD R28, R0, 0x10 ;  /* 0x00000010001c7836 */ /* 0x000fe20000000000 */
[----:B------:R-:W-:Y:S01]  /*06c0*/  LOP3.LUT R96, R2, 0xe4, RZ, 0xfc, !PT ;  /* 0x000000e402607812 */ /* 0x000fe200078efcff */
[----:B-1----:R-:W1:Y:S01]  /*06d0*/  MUFU.RCP R3, R3 ;  /* 0x0000000300037308 */ /* 0x002e620000001000 */
[----:B------:R-:W-:Y:S01]  /*06e0*/  IABS R23, R24 ;  /* 0x0000001800177213 */ /* 0x000fe20000000000 */
[C---:B------:R-:W-:Y:S01]  /*06f0*/  VIADD R34, R0.reuse, 0xe ;  /* 0x0000000e00227836 */ /* 0x040fe20000000000 */
[----:B------:R-:W-:Y:S01]  /*0700*/  IABS R25, R28 ;  /* 0x0000001c00197213 */ /* 0x000fe20000000000 */
[C---:B------:R-:W-:Y:S01]  /*0710*/  VIADD R29, R0.reuse, 0xf ;  /* 0x0000000f001d7836 */ /* 0x040fe20000000000 */
[----:B------:R-:W4:Y:S01]  /*0720*/  LDCU UR6, c[0x0][0x3ac] ;  /* 0x00007580ff0677ac */ /* 0x000f220008000800 */
[----:B------:R-:W-:Y:S01]  /*0730*/  VIADD R36, R0, 0xd ;  /* 0x0000000d00247836 */ /* 0x000fe20000000000 */
[----:B------:R-:W-:Y:S01]  /*0740*/  LOP3.LUT R97, R2, 0xe8, RZ, 0xfc, !PT ;  /* 0x000000e802617812 */ /* 0x000fe200078efcff */
[----:B--2---:R-:W2:Y:S01]  /*0750*/  MUFU.RCP R8, R8 ;  /* 0x0000000800087308 */ /* 0x004ea20000001000 */
[----:B------:R-:W-:Y:S01]  /*0760*/  IABS R27, R29 ;  /* 0x0000001d001b7213 */ /* 0x000fe20000000000 */
[C---:B------:R-:W-:Y:S01]  /*0770*/  VIADD R44, R0.reuse, 0xc ;  /* 0x0000000c002c7836 */ /* 0x040fe20000000000 */
[----:B------:R-:W5:Y:S01]  /*0780*/  LDCU UR7, c[0x0][0x3b0] ;  /* 0x00007600ff0777ac */ /* 0x000f620008000800 */
[----:B------:R-:W-:Y:S01]  /*0790*/  VIADD R46, R0, 0xb ;  /* 0x0000000b002e7836 */ /* 0x000fe20000000000 */
[----:B------:R-:W-:Y:S01]  /*07a0*/  LOP3.LUT R98, R2, 0xec, RZ, 0xfc, !PT ;  /* 0x000000ec02627812 */ /* 0x000fe200078efcff */
[----:B------:R-:W-:Y:S01]  /*07b0*/  VIADD R48, R0, 0xa ;  /* 0x0000000a00307836 */ /* 0x000fe20000000000 */
[----:B------:R-:W-:Y:S01]  /*07c0*/  LOP3.LUT R93, R2, 0xd4, RZ, 0xfc, !PT ;  /* 0x000000d4025d7812 */ /* 0x000fe200078efcff */
[C---:B------:R-:W-:Y:S01]  /*07d0*/  VIADD R49, R0.reuse, 0x9 ;  /* 0x0000000900317836 */ /* 0x040fe20000000000 */
[----:B------:R-:W-:Y:S01]  /*07e0*/  IABS R31, R46 ;  /* 0x0000002e001f7213 */ /* 0x000fe20000000000 */
[----:B-1----:R-:W-:Y:S01]  /*07f0*/  VIADD R4, R3, 0xffffffe ;  /* 0x0ffffffe03047836 */ /* 0x002fe20000000000 */
[----:B------:R-:W-:Y:S01]  /*0800*/  IABS R3, R17 ;  /* 0x0000001100037213 */ /* 0x000fe20000000000 */
[C---:B------:R-:W-:Y:S01]  /*0810*/  VIADD R50, R0.reuse, 0x8 ;  /* 0x0000000800327836 */ /* 0x040fe20000000000 */
[----:B------:R-:W-:Y:S01]  /*0820*/  IABS R35, R48 ;  /* 0x0000003000237213 */ /* 0x000fe20000000000 */
[----:B------:R1:W0:Y:S01]  /*0830*/  F2I.FTZ.U32.TRUNC.NTZ R5, R4 ;  /* 0x0000000400057305 */ /* 0x000222000021f000 */
[----:B------:R-:W-:Y:S01]  /*0840*/  IABS R37, R49 ;  /* 0x0000003100257213 */ /* 0x000fe20000000000 */
[----:B------:R-:W-:Y:S01]  /*0850*/  VIADD R51, R0, 0x7 ;  /* 0x0000000700337836 */ /* 0x000fe20000000000 */
[----:B------:R-:W-:Y:S01]  /*0860*/  LOP3.LUT R94, R2, 0xd8, RZ, 0xfc, !PT ;  /* 0x000000d8025e7812 */ /* 0x000fe200078efcff */
[----:B--2---:R-:W-:Y:S01]  /*0870*/  VIADD R6, R8, 0xffffffe ;  /* 0x0ffffffe08067836 */ /* 0x004fe20000000000 */
[----:B------:R-:W-:Y:S01]  /*0880*/  LOP3.LUT R95, R2, 0xe0, RZ, 0xfc, !PT ;  /* 0x000000e0025f7812 */ /* 0x000fe200078efcff */
[----:B------:R-:W-:Y:S01]  /*0890*/  VIADD R53, R0, 0x5 ;  /* 0x0000000500357836 */ /* 0x000fe20000000000 */
[----:B------:R-:W2:Y:S01]  /*08a0*/  LDCU.64 UR12, c[0x0][0x380] ;  /* 0x00007000ff0c77ac */ /* 0x000ea20008000a00 */
[----:B------:R3:W2:Y:S01]  /*08b0*/  F2I.FTZ.U32.TRUNC.NTZ R7, R6 ;  /* 0x0000000600077305 */ /* 0x0006a2000021f000 */
[----:B-1----:R-:W-:Y:S01]  /*08c0*/  IMAD.MOV.U32 R4, RZ, RZ, RZ ;  /* 0x000000ffff047224 */ /* 0x002fe200078e00ff */
[----:B------:R-:W-:Y:S01]  /*08d0*/  LOP3.LUT R86, R2, 0xc8, RZ, 0xfc, !PT ;  /* 0x000000c802567812 */ /* 0x000fe200078efcff */
[C---:B------:R-:W-:Y:S01]  /*08e0*/  VIADD R52, R0.reuse, 0x6 ;  /* 0x0000000600347836 */ /* 0x040fe20000000000 */
[----:B------:R-:W-:Y:S01]  /*08f0*/  IABS R41, R53 ;  /* 0x0000003500297213 */ /* 0x000fe20000000000 */
[----:B------:R-:W-:Y:S01]  /*0900*/  VIADD R55, R0, 0x3 ;  /* 0x0000000300377836 */ /* 0x000fe20000000000 */
[C---:B------:R-:W-:Y:S01]  /*0910*/  LOP3.LUT R87, R2.reuse, 0xcc, RZ, 0xfc, !PT ;  /* 0x000000cc02577812 */ /* 0x040fe200078efcff */
[--C-:B0-----:R-:W-:Y:S01]  /*0920*/  IMAD.MOV R9, RZ, RZ, -R5.reuse ;  /* 0x000000ffff097224 */ /* 0x101fe200078e0a05 */
[----:B------:R-:W-:Y:S01]  /*0930*/  IABS R39, R52 ;  /* 0x0000003400277213 */ /* 0x000fe20000000000 */
[----:B---3--:R-:W-:Y:S01]  /*0940*/  IMAD.MOV.U32 R6, RZ, RZ, RZ ;  /* 0x000000ffff067224 */ /* 0x008fe200078e00ff */
[C---:B------:R-:W-:Y:S01]  /*0950*/  LOP3.LUT R88, R2.reuse, 0xd0, RZ, 0xfc, !PT ;  /* 0x000000d002587812 */ /* 0x040fe200078efcff */
[----:B------:R-:W-:Y:S01]  /*0960*/  IMAD R9, R9, R10, RZ ;  /* 0x0000000a09097224 */ /* 0x000fe200078e02ff */
[----:B------:R-:W-:Y:S01]  /*0970*/  LOP3.LUT R83, R2, 0xb8, RZ, 0xfc, !PT ;  /* 0x000000b802537812 */ /* 0x000fe200078efcff */
[----:B------:R-:W-:Y:S01]  /*0980*/  VIADD R54, R0, 0x4 ;  /* 0x0000000400367836 */ /* 0x000fe20000000000 */
[C---:B------:R-:W-:Y:S01]  /*0990*/  LOP3.LUT R84, R2.reuse, 0xc0, RZ, 0xfc, !PT ;  /* 0x000000c002547812 */ /* 0x040fe200078efcff */
[----:B------:R-:W-:Y:S01]  /*09a0*/  IMAD.HI.U32 R5, R5, R9, R4 ;  /* 0x0000000905057227 */ /* 0x000fe200078e0004 */
[C---:B------:R-:W-:Y:S01]  /*09b0*/  LOP3.LUT R85, R2.reuse, 0xc4, RZ, 0xfc, !PT ;  /* 0x000000c402557812 */ /* 0x040fe200078efcff */
[----:B------:R-:W0:Y:S01]  /*09c0*/  LDCU UR9, c[0x0][0x3a0] ;  /* 0x00007400ff0977ac */ /* 0x000e220008000800 */
[C---:B------:R-:W-:Y:S01]  /*09d0*/  LOP3.LUT R80, R2.reuse, 0xac, RZ, 0xfc, !PT ;  /* 0x000000ac02507812 */ /* 0x040fe200078efcff */
[----:B--2---:R-:W-:Y:S01]  /*09e0*/  IMAD.MOV R9, RZ, RZ, -R7 ;  /* 0x000000ffff097224 */ /* 0x004fe200078e0a07 */
[C---:B------:R-:W-:Y:S01]  /*09f0*/  LOP3.LUT R81, R2.reuse, 0xb0, RZ, 0xfc, !PT ;  /* 0x000000b002517812 */ /* 0x040fe200078efcff */
[----:B------:R-:W-:Y:S01]  /*0a00*/  IMAD.HI.U32 R5, R5, R3, RZ ;  /* 0x0000000305057227 */ /* 0x000fe200078e00ff */
[----:B------:R-:W-:-:S02]  /*0a10*/  LOP3.LUT R82, R2, 0xb4, RZ, 0xfc, !PT ;  /* 0x000000b402527812 */ /* 0x000fc400078efcff */
[C---:B------:R-:W-:Y:S01]  /*0a20*/  LOP3.LUT R77, R2.reuse, 0xa0, RZ, 0xfc, !PT ;  /* 0x000000a0024d7812 */ /* 0x040fe200078efcff */
[----:B------:R-:W-:Y:S01]  /*0a30*/  IMAD.MOV R5, RZ, RZ, -R5 ;  /* 0x000000ffff057224 */ /* 0x000fe200078e0a05 */
[----:B------:R-:W-:Y:S01]  /*0a40*/  LOP3.LUT R78, R2, 0xa4, RZ, 0xfc, !PT ;  /* 0x000000a4024e7812 */ /* 0x000fe200078efcff */
[----:B------:R-:W-:Y:S01]  /*0a50*/  VIADD R4, R0, 0x1f ;  /* 0x0000001f00047836 */ /* 0x000fe20000000000 */
[----:B------:R-:W-:Y:S01]  /*0a60*/  LOP3.LUT R79, R2, 0xa8, RZ, 0xfc, !PT ;  /* 0x000000a8024f7812 */ /* 0x000fe200078efcff */
[----:B------:R-:W-:Y:S01]  /*0a70*/  IMAD R3, R10, R5, R3 ;  /* 0x000000050a037224 */ /* 0x000fe200078e0203 */
[----:B------:R-:W-:Y:S01]  /*0a80*/  LOP3.LUT R74, R2, 0x90, RZ, 0xfc, !PT ;  /* 0x00000090024a7812 */ /* 0x000fe200078efcff */
[----:B------:R-:W-:Y:S01]  /*0a90*/  IMAD R5, R9, R42, RZ ;  /* 0x0000002a09057224 */ /* 0x000fe200078e02ff */
[----:B------:R-:W-:Y:S01]  /*0aa0*/  IABS R8, R4 ;  /* 0x0000000400087213 */ /* 0x000fe20000000000 */
[----:B------:R-:W-:Y:S01]  /*0ab0*/  VIADD R56, R0, 0x2 ;  /* 0x0000000200387836 */ /* 0x000fe20000000000 */
[----:B------:R-:W-:Y:S01]  /*0ac0*/  ISETP.GT.U32.AND P0, PT, R10, R3, PT ;  /* 0x000000030a00720c */ /* 0x000fe20003f04070 */
[----:B------:R-:W-:Y:S01]  /*0ad0*/  IMAD.HI.U32 R6, R7, R5, R6 ;  /* 0x0000000507067227 */ /* 0x000fe200078e0006 */
[----:B------:R-:W-:-:S02]  /*0ae0*/  ISETP.GE.AND P2, PT, R4, RZ, PT ;  /* 0x000000ff0400720c */ /* 0x000fc40003f46270 */
[----:B------:R-:W-:Y:S01]  /*0af0*/  IABS R43, R56 ;  /* 0x00000038002b7213 */ /* 0x000fe20000000000 */
[----:B------:R-:W-:Y:S01]  /*0b00*/  IMAD.MOV.U32 R9, RZ, RZ, R8 ;  /* 0x000000ffff097224 */ /* 0x000fe200078e0008 */
[----:B------:R-:W-:Y:S01]  /*0b10*/  LOP3.LUT R75, R2, 0x94, RZ, 0xfc, !PT ;  /* 0x00000094024b7812 */ /* 0x000fe200078efcff */
[----:B------:R-:W-:Y:S01]  /*0b20*/  IMAD.HI.U32 R7, R6, R11, RZ ;  /* 0x0000000b06077227 */ /* 0x000fe200078e00ff */
[C---:B------:R-:W-:Y:S02]  /*0b30*/  LOP3.LUT R76, R2.reuse, 0x98, RZ, 0xfc, !PT ;  /* 0x00000098024c7812 */ /* 0x040fe400078efcff */
[----:B------:R-:W-:Y:S01]  /*0b40*/  LOP3.LUT R71, R2, 0x84, RZ, 0xfc, !PT ;  /* 0x0000008402477812 */ /* 0x000fe200078efcff */
[----:B------:R-:W-:Y:S01]  /*0b50*/  IMAD.HI.U32 R5, R6, R9, RZ ;  /* 0x0000000906057227 */ /* 0x000fe200078e00ff */
[C---:B------:R-:W-:Y:S02]  /*0b60*/  LOP3.LUT R72, R2.reuse, 0x88, RZ, 0xfc, !PT ;  /* 0x0000008802487812 */ /* 0x040fe400078efcff */
[C---:B------:R-:W-:Y:S01]  /*0b70*/  LOP3.LUT R73, R2.reuse, 0x8c, RZ, 0xfc, !PT ;  /* 0x0000008c02497812 */ /* 0x040fe200078efcff */
[----:B------:R-:W-:Y:S01]  /*0b80*/  IMAD.MOV R5, RZ, RZ, -R5 ;  /* 0x000000ffff057224 */ /* 0x000fe200078e0a05 */
[C---:B------:R-:W-:Y:S01]  /*0b90*/  LOP3.LUT R68, R2.reuse, 0x74, RZ, 0xfc, !PT ;  /* 0x0000007402447812 */ /* 0x040fe200078efcff */
[----:B------:R-:W-:Y:S01]  /*0ba0*/  IMAD.MOV R7, RZ, RZ, -R7 ;  /* 0x000000ffff077224 */ /* 0x000fe200078e0a07 */
[----:B------:R-:W-:Y:S01]  /*0bb0*/  LOP3.LUT R69, R2, 0x78, RZ, 0xfc, !PT ;  /* 0x0000007802457812 */ /* 0x000fe200078efcff */
[----:B------:R-:W-:Y:S01]  /*0bc0*/  IMAD R4, R42, R5, R9 ;  /* 0x000000052a047224 */ /* 0x000fe200078e0209 */
[----:B------:R-:W-:Y:S01]  /*0bd0*/  LOP3.LUT R70, R2, 0x80, RZ, 0xfc, !PT ;  /* 0x0000008002467812 */ /* 0x000fe200078efcff */
[----:B------:R-:W-:Y:S01]  /*0be0*/  IMAD R5, R42, R7, R11 ;  /* 0x000000072a057224 */ /* 0x000fe200078e020b */
[----:B------:R-:W-:Y:S01]  /*0bf0*/  LOP3.LUT R66, R2, 0x6c, RZ, 0xfc, !PT ;  /* 0x0000006c02427812 */ /* 0x000fe200078efcff */
[----:B------:R-:W-:Y:S01]  /*0c00*/  @!P0 IMAD.IADD R3, R3, 0x1, -R10 ;  /* 0x0000000103038824 */ /* 0x000fe200078e0a0a */
[----:B------:R-:W-:Y:S01]  /*0c10*/  ISETP.GE.AND P0, PT, R12, RZ, PT ;  /* 0x000000ff0c00720c */ /* 0x000fe20003f06270 */
[----:B------:R-:W-:Y:S01]  /*0c20*/  VIADD R12, R0, 0x1d ;  /* 0x0000001d000c7836 */ /* 0x000fe20000000000 */
[----:B------:R-:W-:Y:S01]  /*0c30*/  ISETP.GT.U32.AND P4, PT, R42, R5, PT ;  /* 0x000000052a00720c */ /* 0x000fe20003f84070 */
[----:B------:R-:W-:Y:S01]  /*0c40*/  IMAD.HI.U32 R8, R6, R13, RZ ;  /* 0x0000000d06087227 */ /* 0x000fe200078e00ff */
[----:B------:R-:W-:-:S02]  /*0c50*/  ISETP.GT.U32.AND P1, PT, R10, R3, PT ;  /* 0x000000030a00720c */ /* 0x000fc40003f24070 */
[----:B------:R-:W-:Y:S01]  /*0c60*/  ISETP.GT.U32.AND P3, PT, R42, R4, PT ;  /* 0x000000042a00720c */ /* 0x000fe20003f64070 */
[----:B------:R-:W-:Y:S01]  /*0c70*/  IMAD.HI.U32 R9, R6, R15, RZ ;  /* 0x0000000f06097227 */ /* 0x000fe200078e00ff */
[----:B------:R-:W-:Y:S02]  /*0c80*/  IABS R11, R12 ;  /* 0x0000000c000b7213 */ /* 0x000fe40000000000 */
[C---:B------:R-:W-:Y:S01]  /*0c90*/  LOP3.LUT R62, R2.reuse, 0x58, RZ, 0xfc, !PT ;  /* 0x00000058023e7812 */ /* 0x040fe200078efcff */
[----:B------:R-:W-:Y:S01]  /*0ca0*/  IMAD.MOV R8, RZ, RZ, -R8 ;  /* 0x000000ffff087224 */ /* 0x000fe200078e0a08 */
[----:B------:R-:W-:Y:S01]  /*0cb0*/  LOP3.LUT R64, R2, 0x64, RZ, 0xfc, !PT ;  /* 0x0000006402407812 */ /* 0x000fe200078efcff */
[----:B------:R-:W-:Y:S01]  /*0cc0*/  IMAD.HI.U32 R7, R6, R11, RZ ;  /* 0x0000000b06077227 */ /* 0x000fe200078e00ff */
[----:B------:R-:W-:-:S03]  /*0cd0*/  LOP3.LUT R60, R2, 0x50, RZ, 0xfc, !PT ;  /* 0x00000050023c7812 */ /* 0x000fc600078efcff */
[----:B------:R-:W-:Y:S02]  /*0ce0*/  @!P4 IMAD.IADD R5, R5, 0x1, -R42 ;  /* 0x000000010505c824 */ /* 0x000fe400078e0a2a */
[----:B------:R-:W-:Y:S01]  /*0cf0*/  @!P1 IMAD.IADD R3, R3, 0x1, -R10 ;  /* 0x0000000103039824 */ /* 0x000fe200078e0a0a */
[----:B------:R-:W-:Y:S01]  /*0d00*/  ISETP.GE.AND P1, PT, R17, RZ, PT ;  /* 0x000000ff1100720c */ /* 0x000fe20003f26270 */
[--C-:B------:R-:W-:Y:S01]  /*0d10*/  @!P3 IMAD.IADD R4, R4, 0x1, -R42.reuse ;  /* 0x000000010404b824 */ /* 0x100fe200078e0a2a */
[C---:B------:R-:W-:Y:S01]  /*0d20*/  ISETP.GT.U32.AND P3, PT, R42.reuse, R5, PT ;  /* 0x000000052a00720c */ /* 0x040fe20003f64070 */
[----:B------:R-:W-:Y:S01]  /*0d30*/  IMAD.MOV R7, RZ, RZ, -R7 ;  /* 0x000000ffff077224 */ /* 0x000fe200078e0a07 */
[----:B------:R-:W-:Y:S01]  /*0d40*/  IABS R17, R20 ;  /* 0x0000001400117213 */ /* 0x000fe20000000000 */
[----:B------:R-:W-:Y:S01]  /*0d50*/  IMAD.MOV R10, RZ, RZ, -R9 ;  /* 0x000000ffff0a7224 */ /* 0x000fe200078e0a09 */
[C---:B------:R-:W-:Y:S01]  /*0d60*/  ISETP.GT.U32.AND P5, PT, R42.reuse, R4, PT ;  /* 0x000000042a00720c */ /* 0x040fe20003fa4070 */
[C---:B------:R-:W-:Y:S01]  /*0d70*/  IMAD R7, R42.reuse, R7, R11 ;  /* 0x000000072a077224 */ /* 0x040fe200078e020b */
[----:B------:R-:W-:Y:S01]  /*0d80*/  IABS R11, R18 ;  /* 0x00000012000b7213 */ /* 0x000fe20000000000 */
[C---:B------:R-:W-:Y:S01]  /*0d90*/  IMAD R9, R42.reuse, R8, R13 ;  /* 0x000000082a097224 */ /* 0x040fe200078e020d */
[----:B------:R-:W-:Y:S01]  /*0da0*/  IABS R13, R19 ;  /* 0x00000013000d7213 */ /* 0x000fe20000000000 */
[C---:B------:R-:W-:Y:S01]  /*0db0*/  IMAD R10, R42.reuse, R10, R15 ;  /* 0x0000000a2a0a7224 */ /* 0x040fe200078e020f */
[C---:B------:R-:W-:Y:S01]  /*0dc0*/  ISETP.GT.U32.AND P4, PT, R42.reuse, R7, PT ;  /* 0x000000072a00720c */ /* 0x040fe20003f84070 */
[----:B------:R-:W-:Y:S01]  /*0dd0*/  @!P1 IMAD.MOV R3, RZ, RZ, -R3 ;  /* 0x000000ffff039224 */ /* 0x000fe200078e0a03 */
[----:B------:R-:W-:Y:S01]  /*0de0*/  @!P6 LOP3.LUT R3, RZ, R32, RZ, 0x33, !PT ;  /* 0x00000020ff03e212 */ /* 0x000fe200078e33ff */
[----:B------:R-:W-:Y:S01]  /*0df0*/  @!P3 IMAD.IADD R5, R5, 0x1, -R42 ;  /* 0x000000010505b824 */ /* 0x000fe200078e0a2a */
[----:B------:R-:W-:Y:S01]  /*0e00*/  ISETP.GT.U32.AND P6, PT, R42, R9, PT ;  /* 0x000000092a00720c */ /* 0x000fe20003fc4070 */
[----:B------:R-:W-:Y:S01]  /*0e10*/  IMAD.HI.U32 R8, R6, R11, RZ ;  /* 0x0000000b06087227 */ /* 0x000fe200078e00ff */
[----:B------:R-:W-:-:S02]  /*0e20*/  ISETP.GT.U32.AND P3, PT, R42, R10, PT ;  /* 0x0000000a2a00720c */ /* 0x000fc40003f64070 */
[----:B------:R-:W-:Y:S01]  /*0e30*/  ISETP.GE.AND P1, PT, R12, RZ, PT ;  /* 0x000000ff0c00720c */ /* 0x000fe20003f26270 */
[----:B------:R-:W-:Y:S01]  /*0e40*/  @!P5 IMAD.IADD R4, R4, 0x1, -R42 ;  /* 0x000000010404d824 */ /* 0x000fe200078e0a2a */
[----:B------:R-:W-:Y:S01]  /*0e50*/  ISETP.GE.AND P5, PT, R14, RZ, PT ;  /* 0x000000ff0e00720c */ /* 0x000fe20003fa6270 */
[----:B------:R-:W-:Y:S02]  /*0e60*/  IMAD.MOV R12, RZ, RZ, -R8 ;  /* 0x000000ffff0c7224 */ /* 0x000fe400078e0a08 */
[----:B------:R-:W-:Y:S01]  /*0e70*/  @!P4 IMAD.IADD R7, R7, 0x1, -R42 ;  /* 0x000000010707c824 */ /* 0x000fe200078e0a2a */
[----:B------:R-:W-:Y:S01]  /*0e80*/  ISETP.GE.AND P4, PT, R16, RZ, PT ;  /* 0x000000ff1000720c */ /* 0x000fe20003f86270 */
[----:B------:R-:W-:Y:S02]  /*0e90*/  @!P2 IMAD.MOV R4, RZ, RZ, -R4 ;  /* 0x000000ffff04a224 */ /* 0x000fe400078e0a04 */
[--C-:B------:R-:W-:Y:S01]  /*0ea0*/  @!P6 IMAD.IADD R9, R9, 0x1, -R42.reuse ;  /* 0x000000010909e824 */ /* 0x100fe200078e0a2a */
[----:B------:R-:W-:Y:S01]  /*0eb0*/  ISETP.GT.U32.AND P6, PT, R42, R7, PT ;  /* 0x000000072a00720c */ /* 0x000fe20003fc4070 */
[----:B------:R-:W-:-:S02]  /*0ec0*/  @!P3 IMAD.IADD R10, R10, 0x1, -R42 ;  /* 0x000000010a0ab824 */ /* 0x000fc400078e0a2a */
[----:B------:R-:W-:Y:S01]  /*0ed0*/  IMAD.HI.U32 R8, R6, R13, RZ ;  /* 0x0000000d06087227 */ /* 0x000fe200078e00ff */
[C---:B------:R-:W-:Y:S02]  /*0ee0*/  ISETP.GT.U32.AND P3, PT, R42.reuse, R9, PT ;  /* 0x000000092a00720c */ /* 0x040fe40003f64070 */
[----:B------:R-:W-:Y:S01]  /*0ef0*/  ISETP.GT.U32.AND P2, PT, R42, R10, PT ;  /* 0x0000000a2a00720c */ /* 0x000fe20003f44070 */
[----:B------:R-:W-:Y:S02]  /*0f00*/  VIADD R16, R0, 0x18 ;  /* 0x0000001800107836 */ /* 0x000fe40000000000 */
[C---:B------:R-:W-:Y:S02]  /*0f10*/  IMAD R11, R42.reuse, R12, R11 ;  /* 0x0000000c2a0b7224 */ /* 0x040fe400078e020b */
[----:B------:R-:W-:Y:S01]  /*0f20*/  IMAD.MOV R8, RZ, RZ, -R8 ;  /* 0x000000ffff087224 */ /* 0x000fe200078e0a08 */
[----:B------:R-:W-:Y:S01]  /*0f30*/  IABS R15, R16 ;  /* 0x00000010000f7213 */ /* 0x000fe20000000000 */
[----:B------:R-:W-:Y:S01]  /*0f40*/  @!P6 IMAD.IADD R7, R7, 0x1, -R42 ;  /* 0x000000010707e824 */ /* 0x000fe200078e0a2a */
[C---:B------:R-:W-:Y:S01]  /*0f50*/  ISETP.GT.U32.AND P6, PT, R42.reuse, R11, PT ;  /* 0x0000000b2a00720c */ /* 0x040fe20003fc4070 */
[----:B------:R-:W-:-:S02]  /*0f60*/  IMAD R12, R42, R8, R13 ;  /* 0x000000082a0c7224 */ /* 0x000fc400078e020d */
[----:B------:R-:W-:-:S04]  /*0f70*/  IMAD.HI.U32 R8, R6, R15, RZ ;  /* 0x0000000f06087227 */ /* 0x000fc800078e00ff */
[--C-:B------:R-:W-:Y:S01]  /*0f80*/  @!P2 IMAD.IADD R10, R10, 0x1, -R42.reuse ;  /* 0x000000010a0aa824 */ /* 0x100fe200078e0a2a */
[----:B------:R-:W-:Y:S01]  /*0f90*/  ISETP.GT.U32.AND P2, PT, R42, R12, PT ;  /* 0x0000000c2a00720c */ /* 0x000fe20003f44070 */
[----:B------:R-:W-:Y:S01]  /*0fa0*/  @!P3 IMAD.IADD R9, R9, 0x1, -R42 ;  /* 0x000000010909b824 */ /* 0x000fe200078e0a2a */
[----:B------:R-:W-:Y:S01]  /*0fb0*/  ISETP.GE.AND P3, PT, R18, RZ, PT ;  /* 0x000000ff1200720c */ /* 0x000fe20003f66270 */
[----:B------:R-:W-:-:S04]  /*0fc0*/  IMAD.HI.U32 R13, R6, R17, RZ ;  /* 0x00000011060d7227 */ /* 0x000fc800078e00ff */
[----:B------:R-:W-:Y:S02]  /*0fd0*/  IMAD.MOV R8, RZ, RZ, -R8 ;  /* 0x000000ffff087224 */ /* 0x000fe400078e0a08 */
[----:B------:R-:W-:Y:S02]  /*0fe0*/  VIADD R18, R0, 0x16 ;  /* 0x0000001600127836 */ /* 0x000fe40000000000 */
[----:B------:R-:W-:Y:S02]  /*0ff0*/  IMAD.MOV R14, RZ, RZ, -R13 ;  /* 0x000000ffff0e7224 */ /* 0x000fe400078e0a0d */
[----:B------:R-:W-:Y:S01]  /*1000*/  IMAD R13, R42, R8, R15 ;  /* 0x000000082a0d7224 */ /* 0x000fe200078e020f */
[----:B------:R-:W-:Y:S01]  /*1010*/  IABS R15, R18 ;  /* 0x00000012000f7213 */ /* 0x000fe20000000000 */
[--C-:B------:R-:W-:Y:S01]  /*1020*/  @!P6 IMAD.IADD R11, R11, 0x1, -R42.reuse ;  /* 0x000000010b0be824 */ /* 0x100fe200078e0a2a */
[----:B------:R-:W-:Y:S01]  /*1030*/  ISETP.GE.AND P6, PT, R19, RZ, PT ;  /* 0x000000ff1300720c */ /* 0x000fe20003fc6270 */
[----:B------:R-:W-:Y:S01]  /*1040*/  IMAD.MOV.U32 R8, RZ, RZ, R5 ;  /* 0x000000ffff087224 */ /* 0x000fe200078e0005 */
[----:B------:R-:W-:Y:S01]  /*1050*/  IABS R19, R22 ;  /* 0x0000001600137213 */ /* 0x000fe20000000000 */
[----:B------:R-:W-:Y:S01]  /*1060*/  @!P2 IMAD.IADD R12, R12, 0x1, -R42 ;  /* 0x000000010c0ca824 */ /* 0x000fe200078e0a2a */
[C---:B------:R-:W-:Y:S01]  /*1070*/  ISETP.GT.U32.AND P2, PT, R42.reuse, R13, PT ;  /* 0x0000000d2a00720c */ /* 0x040fe20003f44070 */
[----:B------:R-:W-:Y:S01]  /*1080*/  @!P0 IMAD.MOV R8, RZ, RZ, -R8 ;  /* 0x000000ffff088224 */ /* 0x000fe200078e0a08 */
[C---:B------:R-:W-:Y:S01]  /*1090*/  ISETP.GT.U32.AND P0, PT, R42.reuse, R11, PT ;  /* 0x0000000b2a00720c */ /* 0x040fe20003f04070 */
[----:B------:R-:W-:-:S02]  /*10a0*/  IMAD R14, R42, R14, R17 ;  /* 0x0000000e2a0e7224 */ /* 0x000fc400078e0211 */
[----:B------:R-:W-:Y:S02]  /*10b0*/  IMAD.MOV.U32 R17, RZ, RZ, R15 ;  /* 0x000000ffff117224 */ /* 0x000fe400078e000f */
[----:B------:R-:W-:Y:S01]  /*10c0*/  @!P1 IMAD.MOV R7, RZ, RZ, -R7 ;  /* 0x000000ffff079224 */ /* 0x000fe200078e0a07 */
[----:B------:R-:W-:Y:S01]  /*10d0*/  ISETP.GT.U32.AND P1, PT, R42, R12, PT ;  /* 0x0000000c2a00720c */ /* 0x000fe20003f24070 */
[----:B------:R-:W-:-:S04]  /*10e0*/  IMAD.HI.U32 R5, R6, R17, RZ ;  /* 0x0000001106057227 */ /* 0x000fc800078e00ff */
[----:B------:R-:W-:Y:S01]  /*10f0*/  @!P5 IMAD.MOV R9, RZ, RZ, -R9 ;  /* 0x000000ffff09d224 */ /* 0x000fe200078e0a09 */
[----:B------:R-:W-:Y:S01]  /*1100*/  ISETP.GT.U32.AND P5, PT, R42, R14, PT ;  /* 0x0000000e2a00720c */ /* 0x000fe20003fa4070 */
[----:B------:R-:W-:-:S04]  /*1110*/  IMAD.HI.U32 R15, R6, R19, RZ ;  /* 0x00000013060f7227 */ /* 0x000fc800078e00ff */
[----:B------:R-:W-:Y:S02]  /*1120*/  IMAD.MOV R5, RZ, RZ, -R5 ;  /* 0x000000ffff057224 */ /* 0x000fe400078e0a05 */
[--C-:B------:R-:W-:Y:S01]  /*1130*/  @!P0 IMAD.IADD R11, R11, 0x1, -R42.reuse ;  /* 0x000000010b0b8824 */ /* 0x100fe200078e0a2a */
[----:B------:R-:W-:Y:S01]  /*1140*/  ISETP.GE.AND P0, PT, R20, RZ, PT ;  /* 0x000000ff1400720c */ /* 0x000fe20003f06270 */
[----:B------:R-:W-:Y:S02]  /*1150*/  IMAD.MOV R15, RZ, RZ, -R15 ;  /* 0x000000ffff0f7224 */ /* 0x000fe400078e0a0f */
[----:B------:R-:W-:Y:S02]  /*1160*/  IMAD R5, R42, R5, R17 ;  /* 0x000000052a057224 */ /* 0x000fe400078e0211 */
[----:B------:R-:W-:Y:S01]  /*1170*/  @!P1 IMAD.IADD R12, R12, 0x1, -R42 ;  /* 0x000000010c0c9824 */ /* 0x000fe200078e0a2a */
[----:B------:R-:W-:Y:S01]  /*1180*/  ISETP.GE.AND P1, PT, R18, RZ, PT ;  /* 0x000000ff1200720c */ /* 0x000fe20003f26270 */
[----:B------:R-:W-:-:S02]  /*1190*/  IMAD R15, R42, R15, R19 ;  /* 0x0000000f2a0f7224 */ /* 0x000fc400078e0213 */
[----:B------:R-:W-:Y:S01]  /*11a0*/  @!P3 IMAD.MOV R11, RZ, RZ, -R11 ;  /* 0x000000ffff0bb224 */ /* 0x000fe200078e0a0b */
[----:B------:R-:W-:Y:S01]  /*11b0*/  ISETP.GT.U32.AND P3, PT, R42, R5, PT ;  /* 0x000000052a00720c */ /* 0x000fe20003f64070 */
[----:B------:R-:W-:Y:S02]  /*11c0*/  @!P5 IMAD.IADD R14, R14, 0x1, -R42 ;  /* 0x000000010e0ed824 */ /* 0x000fe400078e0a2a */
[----:B------:R-:W-:Y:S01]  /*11d0*/  @!P6 IMAD.MOV R12, RZ, RZ, -R12 ;  /* 0x000000ffff0ce224 */ /* 0x000fe200078e0a0c */
[----:B------:R-:W-:Y:S01]  /*11e0*/  ISETP.GT.U32.AND P6, PT, R42, R15, PT ;  /* 0x0000000f2a00720c */ /* 0x000fe20003fc4070 */
[----:B------:R-:W-:Y:S01]  /*11f0*/  VIADD R17, R0, 0x14 ;  /* 0x0000001400117836 */ /* 0x000fe20000000000 */
[----:B------:R-:W-:Y:S01]  /*1200*/  ISETP.GT.U32.AND P5, PT, R42, R14, PT ;  /* 0x0000000e2a00720c */ /* 0x000fe20003fa4070 */
[----:B------:R-:W-:Y:S02]  /*1210*/  VIADD R20, R0, 0x13 ;  /* 0x0000001300147836 */ /* 0x000fe40000000000 */
[----:B------:R-:W-:Y:S01]  /*1220*/  @!P2 IMAD.IADD R13, R13, 0x1, -R42 ;  /* 0x000000010d0da824 */ /* 0x000fe200078e0a2a */
[----:B------:R-:W-:Y:S01]  /*1230*/  IABS R19, R17 ;  /* 0x0000001100137213 */ /* 0x000fe20000000000 */
[----:B------:R-:W-:Y:S01]  /*1240*/  @!P4 IMAD.MOV R10, RZ, RZ, -R10 ;  /* 0x000000ffff0ac224 */ /* 0x000fe200078e0a0a */
[----:B------:R-:W-:Y:S01]  /*1250*/  ISETP.GE.AND P4, PT, R16, RZ, PT ;  /* 0x000000ff1000720c */ /* 0x000fe20003f86270 */
[----:B------:R-:W-:Y:S01]  /*1260*/  @!P3 IMAD.IADD R5, R5, 0x1, -R42 ;  /* 0x000000010505b824 */ /* 0x000fe200078e0a2a */
[----:B------:R-:W-:Y:S01]  /*1270*/  IABS R21, R20 ;  /* 0x0000001400157213 */ /* 0x000fe20000000000 */
[----:B------:R-:W-:Y:S01]  /*1280*/  IMAD.HI.U32 R16, R6, R19, RZ ;  /* 0x0000001306107227 */ /* 0x000fe200078e00ff */
[----:B------:R-:W-:-:S02]  /*1290*/  ISETP.GT.U32.AND P2, PT, R42, R13, PT ;  /* 0x0000000d2a00720c */ /* 0x000fc40003f44070 */
[----:B------:R-:W-:Y:S01]  /*12a0*/  ISETP.GT.U32.AND P3, PT, R42, R5, PT ;  /* 0x000000052a00720c */ /* 0x000fe20003f64070 */
[--C-:B------:R-:W-:Y:S02]  /*12b0*/  @!P6 IMAD.IADD R15, R15, 0x1, -R42.reuse ;  /* 0x000000010f0fe824 */ /* 0x100fe400078e0a2a */
[----:B------:R-:W-:Y:S01]  /*12c0*/  @!P5 IMAD.IADD R14, R14, 0x1, -R42 ;  /* 0x000000010e0ed824 */ /* 0x000fe200078e0a2a */
[----:B------:R-:W-:Y:S01]  /*12d0*/  ISETP.GE.AND P5, PT, R17, RZ, PT ;  /* 0x000000ff1100720c */ /* 0x000fe20003fa6270 */
[----:B------:R-:W-:Y:S01]  /*12e0*/  IMAD.HI.U32 R17, R6, R21, RZ ;  /* 0x0000001506117227 */ /* 0x000fe200078e00ff */
[----:B------:R-:W-:-:S03]  /*12f0*/  ISETP.GT.U32.AND P6, PT, R42, R15, PT ;  /* 0x0000000f2a00720c */ /* 0x000fc60003fc4070 */
[----:B------:R-:W-:Y:S02]  /*1300*/  IMAD.MOV R16, RZ, RZ, -R16 ;  /* 0x000000ffff107224 */ /* 0x000fe400078e0a10 */
[----:B------:R-:W-:Y:S02]  /*1310*/  IMAD.MOV R17, RZ, RZ, -R17 ;  /* 0x000000ffff117224 */ /* 0x000fe400078e0a11 */
[C---:B------:R-:W-:Y:S02]  /*1320*/  IMAD R16, R42.reuse, R16, R19 ;  /* 0x000000102a107224 */ /* 0x040fe400078e0213 */
[C---:B------:R-:W-:Y:S02]  /*1330*/  IMAD R17, R42.reuse, R17, R21 ;  /* 0x000000112a117224 */ /* 0x040fe400078e0215 */
[--C-:B------:R-:W-:Y:S01]  /*1340*/  @!P3 IMAD.IADD R5, R5, 0x1, -R42.reuse ;  /* 0x000000010505b824 */ /* 0x100fe200078e0a2a */
[----:B------:R-:W-:Y:S01]  /*1350*/  ISETP.GT.U32.AND P3, PT, R42, R16, PT ;  /* 0x000000102a00720c */ /* 0x000fe20003f64070 */
[----:B------:R-:W-:Y:S01]  /*1360*/  @!P2 IMAD.IADD R13, R13, 0x1, -R42 ;  /* 0x000000010d0da824 */ /* 0x000fe200078e0a2a */
[----:B------:R-:W-:Y:S01]  /*1370*/  ISETP.GE.AND P2, PT, R22, RZ, PT ;  /* 0x000000ff1600720c */ /* 0x000fe20003f46270 */
[----:B------:R-:W-:-:S02]  /*1380*/  VIADD R22, R0, 0x12 ;  /* 0x0000001200167836 */ /* 0x000fc40000000000 */
[----:B------:R-:W-:Y:S01]  /*1390*/  @!P6 IMAD.IADD R15, R15, 0x1, -R42 ;  /* 0x000000010f0fe824 */ /* 0x000fe200078e0a2a */
[----:B------:R-:W-:Y:S01]  /*13a0*/  ISETP.GT.U32.AND P6, PT, R42, R17, PT ;  /* 0x000000112a00720c */ /* 0x000fe20003fc4070 */
[----:B------:R-:W-:Y:S01]  /*13b0*/  @!P4 IMAD.MOV R13, RZ, RZ, -R13 ;  /* 0x000000ffff0dc224 */ /* 0x000fe200078e0a0d */
[----:B------:R-:W-:Y:S01]  /*13c0*/  IABS R18, R22 ;  /* 0x0000001600127213 */ /* 0x000fe20000000000 */
[----:B------:R-:W-:Y:S01]  /*13d0*/  IMAD.HI.U32 R21, R6, R25, RZ ;  /* 0x0000001906157227 */ /* 0x000fe200078e00ff */
[----:B------:R-:W-:-:S03]  /*13e0*/  ISETP.GE.AND P4, PT, R20, RZ, PT ;  /* 0x000000ff1400720c */ /* 0x000fc60003f86270 */
[----:B------:R-:W-:Y:S02]  /*13f0*/  IMAD.MOV.U32 R19, RZ, RZ, R18 ;  /* 0x000000ffff137224 */ /* 0x000fe400078e0012 */
[----:B------:R-:W-:Y:S02]  /*1400*/  @!P3 IMAD.IADD R16, R16, 0x1, -R42 ;  /* 0x000000011010b824 */ /* 0x000fe400078e0a2a */
[----:B------:R-:W-:-:S04]  /*1410*/  IMAD.HI.U32 R18, R6, R19, RZ ;  /* 0x0000001306127227 */ /* 0x000fc800078e00ff */
[----:B------:R-:W-:Y:S01]  /*1420*/  @!P6 IMAD.IADD R17, R17, 0x1, -R42 ;  /* 0x000000011111e824 */ /* 0x000fe200078e0a2a */
[----:B------:R-:W-:Y:S01]  /*1430*/  ISETP.GT.U32.AND P6, PT, R42, R16, PT ;  /* 0x000000102a00720c */ /* 0x000fe20003fc4070 */
[----:B------:R-:W-:-:S04]  /*1440*/  IMAD.HI.U32 R20, R6, R23, RZ ;  /* 0x0000001706147227 */ /* 0x000fc800078e00ff */
[----:B------:R-:W-:Y:S02]  /*1450*/  IMAD.MOV R18, RZ, RZ, -R18 ;  /* 0x000000ffff127224 */ /* 0x000fe400078e0a12 */
[----:B------:R-:W-:Y:S02]  /*1460*/  IMAD.MOV R20, RZ, RZ, -R20 ;  /* 0x000000ffff147224 */ /* 0x000fe400078e0a14 */
[C---:B------:R-:W-:Y:S02]  /*1470*/  IMAD R19, R42.reuse, R18, R19 ;  /* 0x000000122a137224 */ /* 0x040fe400078e0213 */
[----:B------:R-:W-:Y:S02]  /*1480*/  IMAD.MOV.U32 R18, RZ, RZ, R14 ;  /* 0x000000ffff127224 */ /* 0x000fe400078e000e */
[C---:B------:R-:W-:Y:S01]  /*1490*/  IMAD R14, R42.reuse, R20, R23 ;  /* 0x000000142a0e7224 */ /* 0x040fe200078e0217 */
[----:B------:R-:W-:Y:S01]  /*14a0*/  ISETP.GT.U32.AND P3, PT, R42, R19, PT ;  /* 0x000000132a00720c */ /* 0x000fe20003f64070 */
[----:B------:R-:W-:-:S02]  /*14b0*/  @!P6 IMAD.IADD R16, R16, 0x1, -R42 ;  /* 0x000000011010e824 */ /* 0x000fc400078e0a2a */
[----:B------:R-:W-:Y:S01]  /*14c0*/  @!P0 IMAD.MOV R18, RZ, RZ, -R18 ;  /* 0x000000ffff128224 */ /* 0x000fe200078e0a12 */
[----:B------:R-:W-:Y:S01]  /*14d0*/  ISETP.GT.U32.AND P6, PT, R42, R14, PT ;  /* 0x0000000e2a00720c */ /* 0x000fe20003fc4070 */
[----:B------:R-:W-:Y:S01]  /*14e0*/  IMAD.MOV R21, RZ, RZ, -R21 ;  /* 0x000000ffff157224 */ /* 0x000fe200078e0a15 */
[----:B------:R-:W-:Y:S01]  /*14f0*/  ISETP.GE.AND P0, PT, R22, RZ, PT ;  /* 0x000000ff1600720c */ /* 0x000fe20003f06270 */
[----:B------:R-:W-:Y:S01]  /*1500*/  IMAD.MOV.U32 R20, RZ, RZ, R5 ;  /* 0x000000ffff147224 */ /* 0x000fe200078e0005 */
[----:B------:R-:W-:Y:S01]  /*1510*/  IABS R22, R34 ;  /* 0x0000002200167213 */ /* 0x000fe20000000000 */
[----:B------:R-:W-:Y:S02]  /*1520*/  IMAD R21, R42, R21, R25 ;  /* 0x000000152a157224 */ /* 0x000fe400078e0219 */
[----:B------:R-:W-:-:S04]  /*1530*/  IMAD.HI.U32 R5, R6, R27, RZ ;  /* 0x0000001b06057227 */ /* 0x000fc800078e00ff */
[----:B------:R-:W-:Y:S02]  /*1540*/  IMAD.MOV.U32 R25, RZ, RZ, R22 ;  /* 0x000000ffff197224 */ /* 0x000fe400078e0016 */
[----:B------:R-:W-:Y:S02]  /*1550*/  IMAD.MOV.U32 R22, RZ, RZ, R16 ;  /* 0x000000ffff167224 */ /* 0x000fe400078e0010 */
[----:B------:R-:W-:Y:S02]  /*1560*/  @!P6 IMAD.IADD R14, R14, 0x1, -R42 ;  /* 0x000000010e0ee824 */ /* 0x000fe400078e0a2a */
[----:B------:R-:W-:Y:S01]  /*1570*/  @!P5 IMAD.MOV R22, RZ, RZ, -R22 ;  /* 0x000000ffff16d224 */ /* 0x000fe200078e0a16 */
[----:B------:R-:W-:Y:S01]  /*1580*/  ISETP.GT.U32.AND P5, PT, R42, R21, PT ;  /* 0x000000152a00720c */ /* 0x000fe20003fa4070 */
[----:B------:R-:W-:Y:S01]  /*1590*/  IMAD.HI.U32 R23, R6, R25, RZ ;  /* 0x0000001906177227 */ /* 0x000fe200078e00ff */
[----:B------:R-:W-:-:S03]  /*15a0*/  ISETP.GT.U32.AND P6, PT, R42, R14, PT ;  /* 0x0000000e2a00720c */ /* 0x000fc60003fc4070 */
[----:B------:R-:W-:Y:S02]  /*15b0*/  IMAD.MOV R5, RZ, RZ, -R5 ;  /* 0x000000ffff057224 */ /* 0x000fe400078e0a05 */
[----:B------:R-:W-:Y:S02]  /*15c0*/  IMAD.MOV R23, RZ, RZ, -R23 ;  /* 0x000000ffff177224 */ /* 0x000fe400078e0a17 */
[C---:B------:R-:W-:Y:S02]  /*15d0*/  IMAD R5, R42.reuse, R5, R27 ;  /* 0x000000052a057224 */ /* 0x040fe400078e021b */
[----:B------:R-:W-:Y:S01]  /*15e0*/  IMAD R16, R42, R23, R25 ;  /* 0x000000172a107224 */ /* 0x000fe200078e0219 */
[----:B------:R-:W-:Y:S01]  /*15f0*/  IABS R25, R36 ;  /* 0x0000002400197213 */ /* 0x000fe20000000000 */
[--C-:B------:R-:W-:Y:S02]  /*1600*/  @!P5 IMAD.IADD R21, R21, 0x1, -R42.reuse ;  /* 0x000000011515d824 */ /* 0x100fe400078e0a2a */
[----:B------:R-:W-:Y:S01]  /*1610*/  @!P6 IMAD.IADD R14, R14, 0x1, -R42 ;  /* 0x000000010e0ee824 */ /* 0x000fe200078e0a2a */
[----:B------:R-:W-:Y:S01]  /*1620*/  ISETP.GT.U32.AND P6, PT, R42, R5, PT ;  /* 0x000000052a00720c */ /* 0x000fe20003fc4070 */
[----:B------:R-:W-:Y:S01]  /*1630*/  IMAD.HI.U32 R23, R6, R25, RZ ;  /* 0x0000001906177227 */ /* 0x000fe200078e00ff */
[----:B------:R-:W-:-:S03]  /*1640*/  ISETP.GT.U32.AND P5, PT, R42, R21, PT ;  /* 0x000000152a00720c */ /* 0x000fc60003fa4070 */
[----:B------:R-:W-:Y:S01]  /*1650*/  @!P3 IMAD.IADD R19, R19, 0x1, -R42 ;  /* 0x000000011313b824 */ /* 0x000fe200078e0a2a */
[C---:B------:R-:W-:Y:S01]  /*1660*/  ISETP.GT.U32.AND P3, PT, R42.reuse, R17, PT ;  /* 0x000000112a00720c */ /* 0x040fe20003f64070 */
[----:B------:R-:W-:Y:S02]  /*1670*/  IMAD.MOV R23, RZ, RZ, -R23 ;  /* 0x000000ffff177224 */ /* 0x000fe400078e0a17 */
[----:B------:R-:W-:Y:S01]  /*1680*/  @!P1 IMAD.MOV R20, RZ, RZ, -R20 ;  /* 0x000000ffff149224 */ /* 0x000fe200078e0a14 */
[C---:B------:R-:W-:Y:S01]  /*1690*/  ISETP.GT.U32.AND P1, PT, R42.reuse, R19, PT ;  /* 0x000000132a00720c */ /* 0x040fe20003f24070 */
[C---:B------:R-:W-:Y:S02]  /*16a0*/  IMAD R23, R42.reuse, R23, R25 ;  /* 0x000000172a177224 */ /* 0x040fe400078e0219 */
[--C-:B------:R-:W-:Y:S02]  /*16b0*/  @!P6 IMAD.IADD R5, R5, 0x1, -R42.reuse ;  /* 0x000000010505e824 */ /* 0x100fe400078e0a2a */
[----:B------:R-:W-:Y:S01]  /*16c0*/  @!P5 IMAD.IADD R21, R21, 0x1, -R42 ;  /* 0x000000011515d824 */ /* 0x000fe200078e0a2a */
[C---:B------:R-:W-:Y:S01]  /*16d0*/  ISETP.GT.U32.AND P5, PT, R42.reuse, R16, PT ;  /* 0x000000102a00720c */ /* 0x040fe20003fa4070 */
[----:B------:R-:W-:Y:S01]  /*16e0*/  @!P2 IMAD.MOV R15, RZ, RZ, -R15 ;  /* 0x000000ffff0fa224 */ /* 0x000fe200078e0a0f */
[----:B------:R-:W-:Y:S01]  /*16f0*/  ISETP.GT.U32.AND P6, PT, R42, R23, PT ;  /* 0x000000172a00720c */ /* 0x000fe20003fc4070 */
[----:B------:R-:W-:Y:S01]  /*1700*/  IMAD.HI.U32 R25, R6, R31, RZ ;  /* 0x0000001f06197227 */ /* 0x000fe200078e00ff */
[----:B------:R-:W-:-:S03]  /*1710*/  ISETP.GE.AND P2, PT, R24, RZ, PT ;  /* 0x000000ff1800720c */ /* 0x000fc60003f46270 */
[----:B------:R-:W-:Y:S01]  /*1720*/  @!P1 IMAD.IADD R19, R19, 0x1, -R42 ;  /* 0x0000000113139824 */ /* 0x000fe200078e0a2a */
[----:B------:R-:W-:Y:S01]  /*1730*/  ISETP.GE.AND P1, PT, R29, RZ, PT ;  /* 0x000000ff1d00720c */ /* 0x000fe20003f26270 */
[----:B------:R-:W-:Y:S01]  /*1740*/  IMAD.HI.U32 R27, R6, R35, RZ ;  /* 0x00000023061b7227 */ /* 0x000fe200078e00ff */
[----:B------:R-:W-:-:S03]  /*1750*/  IABS R29, R44 ;  /* 0x0000002c001d7213 */ /* 0x000fc60000000000 */
[--C-:B------:R-:W-:Y:S01]  /*1760*/  @!P5 IMAD.IADD R16, R16, 0x1, -R42.reuse ;  /* 0x000000011010d824 */ /* 0x100fe200078e0a2a */
[----:B------:R-:W-:Y:S01]  /*1770*/  ISETP.GT.U32.AND P5, PT, R42, R5, PT ;  /* 0x000000052a00720c */ /* 0x000fe20003fa4070 */
[----:B------:R-:W-:Y:S02]  /*1780*/  @!P6 IMAD.IADD R23, R23, 0x1, -R42 ;  /* 0x000000011717e824 */ /* 0x000fe400078e0a2a */
[----:B------:R-:W-:-:S03]  /*1790*/  IMAD.HI.U32 R24, R6, R29, RZ ;  /* 0x0000001d06187227 */ /* 0x000fc600078e00ff */
[----:B------:R-:W-:Y:S01]  /*17a0*/  ISETP.GT.U32.AND P6, PT, R42, R23, PT ;  /* 0x000000172a00720c */ /* 0x000fe20003fc4070 */
[----:B------:R-:W-:Y:S02]  /*17b0*/  IMAD.MOV R24, RZ, RZ, -R24 ;  /* 0x000000ffff187224 */ /* 0x000fe400078e0a18 */
[--C-:B------:R-:W-:Y:S01]  /*17c0*/  @!P3 IMAD.IADD R17, R17, 0x1, -R42.reuse ;  /* 0x000000011111b824 */ /* 0x100fe200078e0a2a */
[----:B------:R-:W-:Y:S01]  /*17d0*/  ISETP.GE.AND P3, PT, R28, RZ, PT ;  /* 0x000000ff1c00720c */ /* 0x000fe20003f66270 */
[----:B------:R-:W-:Y:S02]  /*17e0*/  IMAD.MOV R30, RZ, RZ, -R25 ;  /* 0x000000ffff1e7224 */ /* 0x000fe400078e0a19 */
[----:B------:R-:W-:Y:S02]  /*17f0*/  IMAD.MOV R32, RZ, RZ, -R27 ;  /* 0x000000ffff207224 */ /* 0x000fe400078e0a1b */
[C---:B------:R-:W-:Y:S02]  /*1800*/  IMAD R25, R42.reuse, R24, R29 ;  /* 0x000000182a197224 */ /* 0x040fe400078e021d */
[----:B------:R-:W-:Y:S01]  /*1810*/  @!P4 IMAD.MOV R17, RZ, RZ, -R17 ;  /* 0x000000ffff11c224 */ /* 0x000fe200078e0a11 */
[C---:B------:R-:W-:Y:S01]  /*1820*/  ISETP.GT.U32.AND P4, PT, R42.reuse, R16, PT ;  /* 0x000000102a00720c */ /* 0x040fe20003f84070 */
[C---:B------:R-:W-:Y:S01]  /*1830*/  IMAD R29, R42.reuse, R32, R35 ;  /* 0x000000202a1d7224 */ /* 0x040fe200078e0223 */
[----:B------:R-:W-:Y:S01]  /*1840*/  IABS R35, R50 ;  /* 0x0000003200237213 */ /* 0x000fe20000000000 */
[----:B------:R-:W-:Y:S01]  /*1850*/  @!P5 IMAD.IADD R5, R5, 0x1, -R42 ;  /* 0x000000010505d824 */ /* 0x000fe200078e0a2a */
[----:B------:R-:W-:Y:S01]  /*1860*/  ISETP.GT.U32.AND P5, PT, R42, R25, PT ;  /* 0x000000192a00720c */ /* 0x000fe20003fa4070 */
[----:B------:R-:W-:-:S04]  /*1870*/  IMAD.HI.U32 R28, R6, R37, RZ ;  /* 0x00000025061c7227 */ /* 0x000fc800078e00ff */
[----:B------:R-:W-:Y:S01]  /*1880*/  @!P6 IMAD.IADD R23, R23, 0x1, -R42 ;  /* 0x000000011717e824 */ /* 0x000fe200078e0a2a */
[----:B------:R-:W-:Y:S01]  /*1890*/  ISETP.GT.U32.AND P6, PT, R42, R29, PT ;  /* 0x0000001d2a00720c */ /* 0x000fe20003fc4070 */
[----:B------:R-:W-:Y:S02]  /*18a0*/  IMAD.MOV R28, RZ, RZ, -R28 ;  /* 0x000000ffff1c7224 */ /* 0x000fe400078e0a1c */
[----:B------:R-:W-:-:S04]  /*18b0*/  IMAD.HI.U32 R24, R6, R35, RZ ;  /* 0x0000002306187227 */ /* 0x000fc800078e00ff */
[C---:B------:R-:W-:Y:S02]  /*18c0*/  IMAD R27, R42.reuse, R30, R31 ;  /* 0x0000001e2a1b7224 */ /* 0x040fe400078e021f */
[----:B------:R-:W-:Y:S01]  /*18d0*/  IMAD R31, R42, R28, R37 ;  /* 0x0000001c2a1f7224 */ /* 0x000fe200078e0225 */
[----:B------:R-:W-:Y:S01]  /*18e0*/  IABS R37, R51 ;  /* 0x0000003300257213 */ /* 0x000fe20000000000 */
[----:B------:R-:W-:Y:S02]  /*18f0*/  IMAD.MOV R32, RZ, RZ, -R24 ;  /* 0x000000ffff207224 */ /* 0x000fe400078e0a18 */
[--C-:B------:R-:W-:Y:S01]  /*1900*/  @!P4 IMAD.IADD R16, R16, 0x1, -R42.reuse ;  /* 0x000000011010c824 */ /* 0x100fe200078e0a2a */
[C---:B------:R-:W-:Y:S01]  /*1910*/  ISETP.GT.U32.AND P4, PT, R42.reuse, R27, PT ;  /* 0x0000001b2a00720c */ /* 0x040fe20003f84070 */
[----:B------:R-:W-:Y:S01]  /*1920*/  @!P5 IMAD.IADD R25, R25, 0x1, -R42 ;  /* 0x000000011919d824 */ /* 0x000fe200078e0a2a */
[C---:B------:R-:W-:Y:S01]  /*1930*/  ISETP.GT.U32.AND P5, PT, R42.reuse, R31, PT ;  /* 0x0000001f2a00720c */ /* 0x040fe20003fa4070 */
[----:B------:R-:W-:-:S02]  /*1940*/  IMAD R32, R42, R32, R35 ;  /* 0x000000202a207224 */ /* 0x000fc400078e0223 */
[----:B------:R-:W-:Y:S02]  /*1950*/  @!P6 IMAD.IADD R29, R29, 0x1, -R42 ;  /* 0x000000011d1de824 */ /* 0x000fe400078e0a2a */
[----:B------:R-:W-:Y:S01]  /*1960*/  IMAD.HI.U32 R24, R6, R37, RZ ;  /* 0x0000002506187227 */ /* 0x000fe200078e00ff */
[----:B------:R-:W-:-:S03]  /*1970*/  ISETP.GT.U32.AND P6, PT, R42, R32, PT ;  /* 0x000000202a00720c */ /* 0x000fc60003fc4070 */
[----:B------:R-:W-:-:S04]  /*1980*/  IMAD.HI.U32 R30, R6, R41, RZ ;  /* 0x00000029061e7227 */ /* 0x000fc800078e00ff */
[----:B------:R-:W-:-:S04]  /*1990*/  IMAD.HI.U32 R28, R6, R39, RZ ;  /* 0x00000027061c7227 */ /* 0x000fc800078e00ff */
[----:B------:R-:W-:Y:S02]  /*19a0*/  IMAD.MOV R24, RZ, RZ, -R24 ;  /* 0x000000ffff187224 */ /* 0x000fe400078e0a18 */
[----:B------:R-:W-:Y:S01]  /*19b0*/  @!P4 IMAD.IADD R27, R27, 0x1, -R42 ;  /* 0x000000011b1bc824 */ /* 0x000fe200078e0a2a */
[----:B------:R-:W-:Y:S01]  /*19c0*/  ISETP.GE.AND P4, PT, R34, RZ, PT ;  /* 0x000000ff2200720c */ /* 0x000fe20003f86270 */
[----:B------:R-:W-:Y:S02]  /*19d0*/  IMAD.MOV R30, RZ, RZ, -R30 ;  /* 0x000000ffff1e7224 */ /* 0x000fe400078e0a1e */
[----:B------:R-:W-:Y:S02]  /*19e0*/  IMAD.MOV R28, RZ, RZ, -R28 ;  /* 0x000000ffff1c7224 */ /* 0x000fe400078e0a1c */
[----:B------:R-:W-:Y:S01]  /*19f0*/  @!P5 IMAD.IADD R31, R31, 0x1, -R42 ;  /* 0x000000011f1fd824 */ /* 0x000fe200078e0a2a */
[----:B------:R-:W-:Y:S01]  /*1a00*/  ISETP.GE.AND P5, PT, R36, RZ, PT ;  /* 0x000000ff2400720c */ /* 0x000fe20003fa6270 */
[----:B------:R-:W-:-:S02]  /*1a10*/  IMAD R34, R42, R24, R37 ;  /* 0x000000182a227224 */ /* 0x000fc400078e0225 */
[----:B------:R-:W-:Y:S01]  /*1a20*/  IMAD R36, R42, R30, R41 ;  /* 0x0000001e2a247224 */ /* 0x000fe200078e0229 */
[----:B------:R-:W-:Y:S01]  /*1a30*/  IABS R41, R55 ;  /* 0x0000003700297213 */ /* 0x000fe20000000000 */
[----:B------:R-:W-:Y:S02]  /*1a40*/  VIADD R57, R0, 0x1 ;  /* 0x0000000100397836 */ /* 0x000fe40000000000 */
[----:B------:R-:W-:Y:S01]  /*1a50*/  IMAD R35, R42, R28, R39 ;  /* 0x0000001c2a237224 */ /* 0x000fe200078e0227 */
[----:B------:R-:W-:Y:S01]  /*1a60*/  IABS R39, R54 ;  /* 0x0000003600277213 */ /* 0x000fe20000000000 */
[----:B------:R-:W-:Y:S01]  /*1a70*/  @!P6 IMAD.IADD R32, R32, 0x1, -R42 ;  /* 0x000000012020e824 */ /* 0x000fe200078e0a2a */
[----:B------:R-:W-:Y:S01]  /*1a80*/  ISETP.GT.U32.AND P6, PT, R42, R34, PT ;  /* 0x000000222a00720c */ /* 0x000fe20003fc4070 */
[----:B------:R-:W-:Y:S01]  /*1a90*/  IMAD.HI.U32 R28, R6, R41, RZ ;  /* 0x00000029061c7227 */ /* 0x000fe200078e00ff */
[----:B------:R-:W-:-:S03]  /*1aa0*/  IABS R45, R57 ;  /* 0x00000039002d7213 */ /* 0x000fc60000000000 */
[----:B------:R-:W-:-:S04]  /*1ab0*/  IMAD.HI.U32 R24, R6, R39, RZ ;  /* 0x0000002706187227 */ /* 0x000fc800078e00ff */
[----:B------:R-:W-:-:S04]  /*1ac0*/  IMAD.HI.U32 R30, R6, R43, RZ ;  /* 0x0000002b061e7227 */ /* 0x000fc800078e00ff */
[----:B------:R-:W-:-:S04]  /*1ad0*/  IMAD.HI.U32 R37, R6, R45, RZ ;  /* 0x0000002d06257227 */ /* 0x000fc800078e00ff */
[----:B------:R-:W-:Y:S02]  /*1ae0*/  IMAD.MOV R28, RZ, RZ, -R28 ;  /* 0x000000ffff1c7224 */ /* 0x000fe400078e0a1c */
[----:B------:R-:W-:Y:S02]  /*1af0*/  IMAD.MOV R24, RZ, RZ, -R24 ;  /* 0x000000ffff187224 */ /* 0x000fe400078e0a18 */
[----:B------:R-:W-:-:S04]  /*1b00*/  IMAD.HI.U32 R6, R6, R47, RZ ;  /* 0x0000002f06067227 */ /* 0x000fc800078e00ff */
[----:B------:R-:W-:Y:S02]  /*1b10*/  IMAD.MOV R40, RZ, RZ, -R37 ;  /* 0x000000ffff287224 */ /* 0x000fe400078e0a25 */
[C---:B------:R-:W-:Y:S02]  /*1b20*/  IMAD R38, R42.reuse, R28, R41 ;  /* 0x0000001c2a267224 */ /* 0x040fe400078e0229 */
[----:B------:R-:W-:Y:S02]  /*1b30*/  IMAD R37, R42, R24, R39 ;  /* 0x000000182a257224 */ /* 0x000fe400078e0227 */
[----:B------:R-:W-:Y:S02]  /*1b40*/  IMAD.MOV R41, RZ, RZ, -R6 ;  /* 0x000000ffff297224 */ /* 0x000fe400078e0a06 */
[----:B------:R-:W-:Y:S01]  /*1b50*/  @!P6 IMAD.IADD R34, R34, 0x1, -R42 ;  /* 0x000000012222e824 */ /* 0x000fe200078e0a2a */
[----:B------:R-:W-:Y:S01]  /*1b60*/  ISETP.GT.U32.AND P6, PT, R42, R35, PT ;  /* 0x000000232a00720c */ /* 0x000fe20003fc4070 */
[----:B------:R-:W-:-:S02]  /*1b70*/  IMAD.MOV.U32 R6, RZ, RZ, R14 ;  /* 0x000000ffff067224 */ /* 0x000fc400078e000e */
[----:B------:R-:W-:Y:S01]  /*1b80*/  IMAD.MOV.U32 R24, RZ, RZ, R5 ;  /* 0x000000ffff187224 */ /* 0x000fe200078e0005 */
[----:B------:R-:W-:Y:S01]  /*1b90*/  LOP3.LUT R5, RZ, R33, RZ, 0x33, !PT ;  /* 0x00000021ff057212 */ /* 0x000fe200078e33ff */
[----:B------:R-:W-:Y:S01]  /*1ba0*/  @!P0 IMAD.MOV R19, RZ, RZ, -R19 ;  /* 0x000000ffff138224 */ /* 0x000fe200078e0a13 */
[C---:B------:R-:W-:Y:S01]  /*1bb0*/  ISETP.GT.U32.AND P0, PT, R42.reuse, R25, PT ;  /* 0x000000192a00720c */ /* 0x040fe20003f04070 */
[----:B------:R-:W-:Y:S01]  /*1bc0*/  @!P2 IMAD.MOV R6, RZ, RZ, -R6 ;  /* 0x000000ffff06a224 */ /* 0x000fe200078e0a06 */
[C---:B------:R-:W-:Y:S01]  /*1bd0*/  ISETP.GT.U32.AND P2, PT, R42.reuse, R27, PT ;  /* 0x0000001b2a00720c */ /* 0x040fe20003f44070 */
[----:B------:R-:W-:Y:S01]  /*1be0*/  @!P3 IMAD.MOV R21, RZ, RZ, -R21 ;  /* 0x000000ffff15b224 */ /* 0x000fe200078e0a15 */
[C---:B------:R-:W-:Y:S01]  /*1bf0*/  ISETP.GT.U32.AND P3, PT, R42.reuse, R29, PT ;  /* 0x0000001d2a00720c */ /* 0x040fe20003f64070 */
[----:B------:R-:W-:Y:S01]  /*1c00*/  @!P1 IMAD.MOV R24, RZ, RZ, -R24 ;  /* 0x000000ffff189224 */ /* 0x000fe200078e0a18 */
[----:B------:R-:W-:Y:S01]  /*1c10*/  ISETP.GT.U32.AND P1, PT, R42, R31, PT ;  /* 0x0000001f2a00720c */ /* 0x000fe20003f24070 */
[----:B------:R-:W-:-:S02]  /*1c20*/  IMAD.MOV R30, RZ, RZ, -R30 ;  /* 0x000000ffff1e7224 */ /* 0x000fc400078e0a1e */
[----:B------:R-:W-:Y:S01]  /*1c30*/  IMAD.MOV.U32 R28, RZ, RZ, R16 ;  /* 0x000000ffff1c7224 */ /* 0x000fe200078e0010 */
[----:B------:R-:W-:Y:S01]  /*1c40*/  LOP3.LUT R16, R58, 0x7f, RZ, 0xc0, !PT ;  /* 0x0000007f3a107812 */ /* 0x000fe200078ec0ff */
[C---:B------:R-:W-:Y:S02]  /*1c50*/  IMAD R39, R42.reuse, R30, R43 ;  /* 0x0000001e2a277224 */ /* 0x040fe400078e022b */
[----:B------:R-:W-:Y:S01]  /*1c60*/  @!P6 IMAD.IADD R35, R35, 0x1, -R42 ;  /* 0x000000012323e824 */ /* 0x000fe200078e0a2a */
[C---:B------:R-:W-:Y:S01]  /*1c70*/  ISETP.GT.U32.AND P6, PT, R42.reuse, R34, PT ;  /* 0x000000222a00720c */ /* 0x040fe20003fc4070 */
[----:B------:R-:W-:Y:S01]  /*1c80*/  @!P4 IMAD.MOV R28, RZ, RZ, -R28 ;  /* 0x000000ffff1cc224 */ /* 0x000fe200078e0a1c */
[C---:B------:R-:W-:Y:S01]  /*1c90*/  ISETP.GT.U32.AND P4, PT, R42.reuse, R32, PT ;  /* 0x000000202a00720c */ /* 0x040fe20003f84070 */
[----:B------:R-:W-:Y:S01]  /*1ca0*/  @!P5 IMAD.MOV R23, RZ, RZ, -R23 ;  /* 0x000000ffff17d224 */ /* 0x000fe200078e0a17 */
[C---:B------:R-:W-:Y:S01]  /*1cb0*/  ISETP.GT.U32.AND P5, PT, R42.reuse, R35, PT ;  /* 0x000000232a00720c */ /* 0x040fe20003fa4070 */
[--C-:B------:R-:W-:Y:S01]  /*1cc0*/  @!P0 IMAD.IADD R25, R25, 0x1, -R42.reuse ;  /* 0x0000000119198824 */ /* 0x100fe200078e0a2a */
[C---:B------:R-:W-:Y:S01]  /*1cd0*/  ISETP.GT.U32.AND P0, PT, R42.reuse, R36, PT ;  /* 0x000000242a00720c */ /* 0x040fe20003f04070 */
[--C-:B------:R-:W-:Y:S01]  /*1ce0*/  @!P2 IMAD.IADD R27, R27, 0x1, -R42.reuse ;  /* 0x000000011b1ba824 */ /* 0x100fe200078e0a2a */
[C---:B------:R-:W-:Y:S01]  /*1cf0*/  ISETP.GT.U32.AND P2, PT, R42.reuse, R37, PT ;  /* 0x000000252a00720c */ /* 0x040fe20003f44070 */
[--C-:B------:R-:W-:Y:S01]  /*1d00*/  @!P3 IMAD.IADD R29, R29, 0x1, -R42.reuse ;  /* 0x000000011d1db824 */ /* 0x100fe200078e0a2a */
[C---:B------:R-:W-:Y:S01]  /*1d10*/  ISETP.GT.U32.AND P3, PT, R42.reuse, R38, PT ;  /* 0x000000262a00720c */ /* 0x040fe20003f64070 */
[--C-:B------:R-:W-:Y:S01]  /*1d20*/  @!P1 IMAD.IADD R31, R31, 0x1, -R42.reuse ;  /* 0x000000011f1f9824 */ /* 0x100fe200078e0a2a */
[C---:B------:R-:W-:Y:S01]  /*1d30*/  ISETP.GT.U32.AND P1, PT, R42.reuse, R39, PT ;  /* 0x000000272a00720c */ /* 0x040fe20003f24070 */
[----:B------:R-:W-:Y:S01]  /*1d40*/  IMAD R40, R42, R40, R45 ;  /* 0x000000282a287224 */ /* 0x000fe200078e022d */
[----:B------:R-:W-:Y:S01]  /*1d50*/  LOP3.LUT R14, R16, 0x80, RZ, 0xfc, !PT ;  /* 0x00000080100e7812 */ /* 0x000fe200078efcff */
[----:B------:R-:W-:-:S02]  /*1d60*/  @!P4 IMAD.IADD R32, R32, 0x1, -R42 ;  /* 0x000000012020c824 */ /* 0x000fc400078e0a2a */
[C---:B------:R-:W-:Y:S01]  /*1d70*/  IMAD R41, R42.reuse, R41, R47 ;  /* 0x000000292a297224 */ /* 0x040fe200078e022f */
[----:B------:R-:W-:Y:S01]  /*1d80*/  ISETP.GT.U32.AND P4, PT, R42, R40, PT ;  /* 0x000000282a00720c */ /* 0x000fe20003f84070 */
[--C-:B------:R-:W-:Y:S01]  /*1d90*/  @!P5 IMAD.IADD R35, R35, 0x1, -R42.reuse ;  /* 0x000000012323d824 */ /* 0x100fe200078e0a2a */
[----:B------:R-:W-:Y:S01]  /*1da0*/  ISETP.GE.AND P5, PT, R44, RZ, PT ;  /* 0x000000ff2c00720c */ /* 0x000fe20003fa6270 */
        /* <DEDUP_REMOVED lines=9> */
[----:B------:R-:W-:Y:S01]  /*1e40*/  ISETP.GT.U32.AND P6, PT, R42, R41, PT ;  /* 0x000000292a00720c */ /* 0x000fe20003fc4070 */
[----:B------:R-:W-:Y:S01]  /*1e50*/  @!P4 IMAD.IADD R40, R40, 0x1, -R42 ;  /* 0x000000012828c824 */ /* 0x000fe200078e0a2a */
[----:B------:R-:W-:Y:S01]  /*1e60*/  ISETP.GE.AND P4, PT, R51, RZ, PT ;  /* 0x000000ff3300720c */ /* 0x000fe20003f86270 */
[----:B------:R-:W-:Y:S01]  /*1e70*/  IMAD.MOV.U32 R30, RZ, RZ, R27 ;  /* 0x000000ffff1e7224 */ /* 0x000fe200078e001b */
[----:B------:R-:W-:Y:S01]  /*1e80*/  LEA.HI R46, R58, 0xfc, RZ, 0x1b ;  /* 0x000000fc3a2e7811 */ /* 0x000fe200078fd8ff */
[----:B------:R-:W-:Y:S01]  /*1e90*/  @!P5 IMAD.MOV R25, RZ, RZ, -R25 ;  /* 0x000000ffff19d224 */ /* 0x000fe200078e0a19 */
[C---:B------:R-:W-:Y:S01]  /*1ea0*/  ISETP.GT.U32.AND P5, PT, R42.reuse, R36, PT ;  /* 0x000000242a00720c */ /* 0x040fe20003fa4070 */
        /* <DEDUP_REMOVED lines=8> */
[----:B------:R-:W-:Y:S01]  /*1f30*/  @!P6 IMAD.IADD R41, R41, 0x1, -R42 ;  /* 0x000000012929e824 */ /* 0x000fe200078e0a2a */
[----:B------:R-:W-:Y:S01]  /*1f40*/  ISETP.GE.AND P6, PT, R52, RZ, PT ;  /* 0x000000ff3400720c */ /* 0x000fe20003fc6270 */
[----:B------:R-:W-:Y:S01]  /*1f50*/  @!P4 IMAD.MOV R34, RZ, RZ, -R34 ;  /* 0x000000ffff22c224 */ /* 0x000fe200078e0a22 */
[----:B------:R-:W-:Y:S01]  /*1f60*/  LOP3.LUT R50, R2, 0x24, RZ, 0xfc, !PT ;  /* 0x0000002402327812 */ /* 0x000fe200078efcff */
[--C-:B------:R-:W-:Y:S01]  /*1f70*/  @!P5 IMAD.IADD R36, R36, 0x1, -R42.reuse ;  /* 0x000000012424d824 */ /* 0x100fe200078e0a2a */
        /* <DEDUP_REMOVED lines=9> */
[----:B------:R-:W-:Y:S01]  /*2010*/  @!P6 IMAD.MOV R35, RZ, RZ, -R35 ;  /* 0x000000ffff23e224 */ /* 0x000fe200078e0a23 */
[----:B------:R-:W-:Y:S01]  /*2020*/  ISETP.GE.AND P1, PT, R57, RZ, PT ;  /* 0x000000ff3900720c */ /* 0x000fe20003f26270 */
[----:B----4-:R-:W-:Y:S01]  /*2030*/  IMAD R14, R14, UR6, RZ ;  /* 0x000000060e0e7c24 */ /* 0x010fe2000f8e02ff */
[----:B------:R-:W-:Y:S01]  /*2040*/  ISETP.GE.AND P6, PT, R0, RZ, PT ;  /* 0x000000ff0000720c */ /* 0x000fe20003fc6270 */
[----:B------:R-:W-:Y:S01]  /*2050*/  @!P4 IMAD.IADD R41, R41, 0x1, -R42 ;  /* 0x000000012929c824 */ /* 0x000fe200078e0a2a */
[----:B------:R-:W-:Y:S01]  /*2060*/  ISETP.NE.AND P4, PT, R33, RZ, PT ;  /* 0x000000ff2100720c */ /* 0x000fe20003f85270 */
[----:B------:R-:W-:Y:S01]  /*2070*/  @!P5 IMAD.MOV R36, RZ, RZ, -R36 ;  /* 0x000000ffff24d224 */ /* 0x000fe200078e0a24 */
[----:B------:R-:W-:Y:S01]  /*2080*/  LOP3.LUT R42, R2, 0xf4, RZ, 0xfc, !PT ;  /* 0x000000f4022a7812 */ /* 0x000fe200078efcff */
[----:B------:R-:W-:Y:S01]  /*2090*/  @!P0 IMAD.MOV R37, RZ, RZ, -R37 ;  /* 0x000000ffff258224 */ /* 0x000fe200078e0a25 */
[C---:B------:R-:W-:Y:S01]  /*20a0*/  SEL R4, R5.reuse, R4, !P4 ;  /* 0x0000000405047207 */ /* 0x040fe20006000000 */
        /* <DEDUP_REMOVED lines=8> */
[----:B------:R-:W-:Y:S01]  /*2130*/  IMAD R16, R16, UR6, RZ ;  /* 0x0000000610107c24 */ /* 0x000fe2000f8e02ff */
[C---:B------:R-:W-:Y:S01]  /*2140*/  SEL R11, R5.reuse, R11, !P4 ;  /* 0x0000000b050b7207 */ /* 0x040fe20006000000 */
[----:B-----5:R-:W-:Y:S01]  /*2150*/  IMAD R43, R8, UR7, RZ ;  /* 0x00000007082b7c24 */ /* 0x020fe2000f8e02ff */
[----:B------:R-:W-:Y:S01]  /*2160*/  SEL R12, R5, R12, !P4 ;  /* 0x0000000c050c7207 */ /* 0x000fe20006000000 */
[----:B------:R-:W-:Y:S01]  /*2170*/  IMAD R7, R7, UR7, RZ ;  /* 0x0000000707077c24 */ /* 0x000fe2000f8e02ff */
[----:B------:R-:W-:Y:S01]  /*2180*/  SEL R13, R5, R13, !P4 ;  /* 0x0000000d050d7207 */ /* 0x000fe20006000000 */
[----:B------:R-:W-:Y:S01]  /*2190*/  IMAD R9, R9, UR7, RZ ;  /* 0x0000000709097c24 */ /* 0x000fe2000f8e02ff */
[C---:B------:R-:W-:Y:S01]  /*21a0*/  SEL R18, R5.reuse, R18, !P4 ;  /* 0x0000001205127207 */ /* 0x040fe20006000000 */
        /* <DEDUP_REMOVED lines=9> */
[C---:B------:R-:W-:Y:S01]  /*2240*/  SEL R19, R5.reuse, R19, !P4 ;  /* 0x0000001305137207 */ /* 0x040fe20006000000 */
[----:B------:R-:W-:Y:S01]  /*2250*/  IMAD R51, R20, UR7, RZ ;  /* 0x0000000714337c24 */ /* 0x000fe2000f8e02ff */
[----:B------:R-:W-:Y:S01]  /*2260*/  SEL R6, R5, R6, !P4 ;  /* 0x0000000605067207 */ /* 0x000fe20006000000 */
        /* <DEDUP_REMOVED lines=35> */
[----:B------:R-:W-:Y:S01]  /*24a0*/  SHF.R.S32.HI R4, RZ, 0x1f, R3 ;  /* 0x0000001fff047819 */ /* 0x000fe20000011403 */
[----:B------:R-:W-:Y:S01]  /*24b0*/  IMAD R35, R35, UR7, RZ ;  /* 0x0000000723237c24 */ /* 0x000fe2000f8e02ff */
[----:B------:R-:W-:Y:S01]  /*24c0*/  SHF.R.S32.HI R41, RZ, 0x1f, R14 ;  /* 0x0000001fff297819 */ /* 0x000fe2000001140e */
[----:B------:R-:W-:Y:S01]  /*24d0*/  IMAD R17, R5, UR7, RZ ;  /* 0x0000000705117c24 */ /* 0x000fe2000f8e02ff */
[C---:B------:R-:W-:Y:S01]  /*24e0*/  IADD3 R5, P4, PT, R3.reuse, R14, RZ ;  /* 0x0000000e03057210 */ /* 0x040fe20007f9e0ff */
[----:B------:R-:W-:Y:S01]  /*24f0*/  IMAD R89, R36, UR7, RZ ;  /* 0x0000000724597c24 */ /* 0x000fe2000f8e02ff */
[----:B------:R-:W-:Y:S01]  /*2500*/  IADD3 R3, P6, PT, R3, R16, RZ ;  /* 0x0000001003037210 */ /* 0x000fe20007fde0ff */
[----:B------:R-:W-:Y:S01]  /*2510*/  IMAD R65, R38, UR7, RZ ;  /* 0x0000000726417c24 */ /* 0x000fe2000f8e02ff */
[----:B------:R-:W-:Y:S01]  /*2520*/  SHF.R.S32.HI R8, RZ, 0x1f, R7 ;  /* 0x0000001fff087819 */ /* 0x000fe20000011407 */
[----:B------:R1:W-:Y:S01]  /*2530*/  STL [R1+0x170], R5 ;  /* 0x0001700501007387 */ /* 0x0003e20000100800 */
[----:B------:R-:W-:Y:S01]  /*2540*/  SHF.R.S32.HI R33, RZ, 0x1f, R16 ;  /* 0x0000001fff217819 */ /* 0x000fe20000011410 */
[----:B------:R-:W-:Y:S01]  /*2550*/  IMAD R67, R40, UR7, RZ ;  /* 0x0000000728437c24 */ /* 0x000fe2000f8e02ff */
[----:B------:R-:W-:Y:S01]  /*2560*/  SHF.R.S32.HI R6, RZ, 0x1f, R43 ;  /* 0x0000001fff067819 */ /* 0x000fe2000001142b */
[----:B------:R2:W-:Y:S01]  /*2570*/  STL [R1+0x168], R3 ;  /* 0x0001680301007387 */ /* 0x0005e20000100800 */
[----:B------:R-:W-:Y:S01]  /*2580*/  SHF.R.S32.HI R10, RZ, 0x1f, R9 ;  /* 0x0000001fff0a7819 */ /* 0x000fe20000011409 */
[----:B------:R-:W-:Y:S01]  /*2590*/  IMAD R39, R39, UR7, RZ ;  /* 0x0000000727277c24 */ /* 0x000fe2000f8e02ff */
[----:B------:R-:W-:Y:S01]  /*25a0*/  SHF.R.S32.HI R12, RZ, 0x1f, R45 ;  /* 0x0000001fff0c7819 */ /* 0x000fe2000001142d */
[----:B------:R-:W-:Y:S01]  /*25b0*/  USHF.R.S32.HI UR5, URZ, 0x1f, UR4 ;  /* 0x0000001fff057899 */ /* 0x000fe20008011404 */
[----:B------:R-:W-:-:S02]  /*25c0*/  SHF.R.S32.HI R150, RZ, 0x1f, R151 ;  /* 0x0000001fff967819 */ /* 0x000fc40000011497 */
[----:B-1----:R-:W-:Y:S01]  /*25d0*/  IADD3 R5, P5, PT, R43, R14, RZ ;  /* 0x0000000e2b057210 */ /* 0x002fe20007fbe0ff */
[----:B------:R-:W-:Y:S01]  /*25e0*/  ULEA.HI UR5, UR5, UR4, URZ, 0x8 ;  /* 0x0000000405057291 */ /* 0x000fe2000f8f40ff */
[----:B------:R-:W-:Y:S01]  /*25f0*/  SHF.R.S32.HI R146, RZ, 0x1f, R147 ;  /* 0x0000001fff927819 */ /* 0x000fe20000011493 */
[----:B------:R-:W-:Y:S01]  /*2600*/  USHF.L.U32 UR4, UR6, 0x8, URZ ;  /* 0x0000000806047899 */ /* 0x000fe200080006ff */
[----:B--2---:R-:W-:Y:S01]  /*2610*/  IADD3 R3, P3, PT, R16, R43, RZ ;  /* 0x0000002b10037210 */ /* 0x004fe20007f7e0ff */
[----:B------:R1:W-:Y:S01]  /*2620*/  STL [R1+0x160], R5 ;  /* 0x0001600501007387 */ /* 0x0003e20000100800 */
[----:B------:R-:W-:Y:S01]  /*2630*/  SHF.R.S32.HI R18, RZ, 0x1f, R37 ;  /* 0x0000001fff127819 */ /* 0x000fe20000011425 */
[----:B------:R-:W-:Y:S01]  /*2640*/  USHF.R.S32.HI UR5, URZ, 0x8, UR5 ;  /* 0x00000008ff057899 */ /* 0x000fe20008011405 */
[----:B------:R-:W-:Y:S01]  /*2650*/  SHF.R.S32.HI R92, RZ, 0x1f, R35 ;  /* 0x0000001fff5c7819 */ /* 0x000fe20000011423 */
[----:B------:R2:W-:Y:S01]  /*2660*/  STL [R1+0x158], R3 ;  /* 0x0001580301007387 */ /* 0x0005e20000100800 */
[----:B------:R-:W-:-:S02]  /*2670*/  LEA.HI R38, R58, 0xbc, RZ, 0x1b ;  /* 0x000000bc3a267811 */ /* 0x000fc400078fd8ff */
[----:B------:R-:W-:Y:S02]  /*2680*/  LEA.HI R36, R58, 0x7c, RZ, 0x1b ;  /* 0x0000007c3a247811 */ /* 0x000fe400078fd8ff */
[----:B------:R-:W-:Y:S02]  /*2690*/  LOP3.LUT R40, R2, 0xf0, RZ, 0xfc, !PT ;  /* 0x000000f002287812 */ /* 0x000fe400078efcff */
[-C--:B-1----:R-:W-:Y:S02]  /*26a0*/  IADD3 R5, P2, PT, R7, R14.reuse, RZ ;  /* 0x0000000e07057210 */ /* 0x082fe40007f5e0ff */
[----:B------:R-:W-:Y:S02]  /*26b0*/  SHF.R.S32.HI R20, RZ, 0x1f, R65 ;  /* 0x0000001fff147819 */ /* 0x000fe40000011441 */
[----:B--2---:R-:W-:Y:S01]  /*26c0*/  IADD3 R3, P1, PT, R16, R7, RZ ;  /* 0x0000000710037210 */ /* 0x004fe20007f3e0ff */
[----:B------:R-:W-:Y:S01]  /*26d0*/  STL [R1+0x150], R5 ;  /* 0x0001500501007387 */ /* 0x000fe20000100800 */
[----:B------:R-:W-:-:S02]  /*26e0*/  IADD3 R7, P0, PT, R9, R14, RZ ;  /* 0x0000000e09077210 */ /* 0x000fc40007f1e0ff */
[----:B------:R-:W-:Y:S01]  /*26f0*/  SHF.R.S32.HI R22, RZ, 0x1f, R39 ;  /* 0x0000001fff167819 */ /* 0x000fe20000011427 */
[----:B------:R1:W-:Y:S01]  /*2700*/  STL [R1+0x148], R3 ;  /* 0x0001480301007387 */ /* 0x0003e20000100800 */
[----:B------:R-:W-:Y:S02]  /*2710*/  SHF.R.S32.HI R28, RZ, 0x1f, R67 ;  /* 0x0000001fff1c7819 */ /* 0x000fe40000011443 */
[----:B------:R-:W-:Y:S01]  /*2720*/  SHF.R.S32.HI R24, RZ, 0x1f, R17 ;  /* 0x0000001fff187819 */ /* 0x000fe20000011411 */
[----:B------:R-:W-:Y:S01]  /*2730*/  STL [R1+0x140], R7 ;  /* 0x0001400701007387 */ /* 0x000fe20000100800 */
[C---:B------:R-:W-:Y:S02]  /*2740*/  LEA.HI R30, R58.reuse, 0x9c, RZ, 0x1b ;  /* 0x0000009c3a1e7811 */ /* 0x040fe400078fd8ff */
[C---:B------:R-:W-:Y:S02]  /*2750*/  LEA.HI R32, R58.reuse, 0x5c, RZ, 0x1b ;  /* 0x0000005c3a207811 */ /* 0x040fe400078fd8ff */
[----:B------:R-:W-:Y:S01]  /*2760*/  LEA.HI R34, R58, 0x3c, RZ, 0x1b ;  /* 0x0000003c3a227811 */ /* 0x000fe200078fd8ff */
[----:B-1----:R-:W-:Y:S01]  /*2770*/  IMAD.X R3, R4, 0x1, R41, P4 ;  /* 0x0000000104037824 */ /* 0x002fe200020e0629 */
[----:B------:R-:W-:-:S02]  /*2780*/  IADD3 R5, P4, PT, R16, R9, RZ ;  /* 0x0000000910057210 */ /* 0x000fc40007f9e0ff */
[C---:B------:R-:W-:Y:S02]  /*2790*/  LOP3.LUT R56, R2.reuse, 0x40, RZ, 0xfc, !PT ;  /* 0x0000004002387812 */ /* 0x040fe400078efcff */
[----:B------:R1:W-:Y:S01]  /*27a0*/  STL [R1+0x16c], R3 ;  /* 0x00016c0301007387 */ /* 0x0003e20000100800 */
[C---:B------:R-:W-:Y:S02]  /*27b0*/  LOP3.LUT R54, R2.reuse, 0x34, RZ, 0xfc, !PT ;  /* 0x0000003402367812 */ /* 0x040fe400078efcff */
[C---:B------:R-:W-:Y:S01]  /*27c0*/  LOP3.LUT R52, R2.reuse, 0x2c, RZ, 0xfc, !PT ;  /* 0x0000002c02347812 */ /* 0x040fe200078efcff */
[----:B------:R2:W-:Y:S01]  /*27d0*/  STL [R1+0x138], R5 ;  /* 0x0001380501007387 */ /* 0x0005e20000100800 */
[C---:B------:R-:W-:Y:S02]  /*27e0*/  LOP3.LUT R48, R2.reuse, 0x18, RZ, 0xfc, !PT ;  /* 0x0000001802307812 */ /* 0x040fe400078efcff */
[C---:B------:R-:W-:Y:S02]  /*27f0*/  LOP3.LUT R44, R2.reuse, 0xf8, RZ, 0xfc, !PT ;  /* 0x000000f8022c7812 */ /* 0x040fe400078efcff */
[----:B------:R-:W-:Y:S01]  /*2800*/  LOP3.LUT R43, R2, 0xc, RZ, 0xfc, !PT ;  /* 0x0000000c022b7812 */ /* 0x000fe200078efcff */
[----:B-1----:R-:W-:Y:S01]  /*2810*/  IMAD.X R3, R4, 0x1, R33, P6 ;  /* 0x0000000104037824 */ /* 0x002fe200030e0621 */
[----:B------:R-:W-:Y:S01]  /*2820*/  IADD3 R4, P6, PT, R45, R14, RZ ;  /* 0x0000000e2d047210 */ /* 0x000fe20007fde0ff */
[----:B--2---:R-:W-:-:S03]  /*2830*/  IMAD.X R5, R6, 0x1, R41, P5 ;  /* 0x0000000106057824 */ /* 0x004fc600028e0629 */
[----:B------:R1:W-:Y:S04]  /*2840*/  STL [R1+0x164], R3 ;  /* 0x0001640301007387 */ /* 0x0003e80000100800 */
[----:B------:R2:W-:Y:S04]  /*2850*/  STL [R1+0x130], R4 ;  /* 0x0001300401007387 */ /* 0x0005e80000100800 */
[----:B------:R3:W-:Y:S01]  /*2860*/  STL [R1+0x15c], R5 ;  /* 0x00015c0501007387 */ /* 0x0007e20000100800 */
[----:B-1----:R-:W-:Y:S02]  /*2870*/  IADD3 R3, P5, PT, R16, R45, RZ ;  /* 0x0000002d10037210 */ /* 0x002fe40007fbe0ff */
[----:B------:R-:W-:-:S02]  /*2880*/  LOP3.LUT R45, R2, 0x10, RZ, 0xfc, !PT ;  /* 0x00000010022d7812 */ /* 0x000fc400078efcff */
[----:B--2---:R-:W-:Y:S01]  /*2890*/  SHF.R.S32.HI R4, RZ, 0x1f, R11 ;  /* 0x0000001fff047819 */ /* 0x004fe2000001140b */
[----:B------:R1:W-:Y:S01]  /*28a0*/  STL [R1+0x128], R3 ;  /* 0x0001280301007387 */ /* 0x0003e20000100800 */
[----:B---3--:R-:W-:Y:S01]  /*28b0*/  IMAD.X R5, R33, 0x1, R6, P3 ;  /* 0x0000000121057824 */ /* 0x008fe200018e0606 */
[----:B------:R-:W-:-:S04]  /*28c0*/  IADD3 R6, P3, PT, R11, R14, RZ ;  /* 0x0000000e0b067210 */ /* 0x000fc80007f7e0ff */
[----:B------:R2:W-:Y:S01]  /*28d0*/  STL [R1+0x154], R5 ;  /* 0x0001540501007387 */ /* 0x0005e20000100800 */
[----:B-1----:R-:W-:-:S03]  /*28e0*/  IMAD.X R3, R8, 0x1, R41, P2 ;  /* 0x0000000108037824 */ /* 0x002fc600010e0629 */
[----:B------:R1:W-:Y:S04]  /*28f0*/  STL [R1+0x120], R6 ;  /* 0x0001200601007387 */ /* 0x0003e80000100800 */
[----:B------:R3:W-:Y:S01]  /*2900*/  STL [R1+0x14c], R3 ;  /* 0x00014c0301007387 */ /* 0x0007e20000100800 */
[----:B--2---:R-:W-:Y:S02]  /*2910*/  IADD3 R5, P2, PT, R16, R11, RZ ;  /* 0x0000000b10057210 */ /* 0x004fe40007f5e0ff */
[----:B-1----:R-:W-:-:S03]  /*2920*/  SHF.R.S32.HI R6, RZ, 0x1f, R47 ;  /* 0x0000001fff067819 */ /* 0x002fc6000001142f */
[----:B------:R1:W-:Y:S01]  /*2930*/  STL [R1+0x118], R5 ;  /* 0x0001180501007387 */ /* 0x0003e20000100800 */
[----:B---3--:R-:W-:Y:S01]  /*2940*/  IMAD.X R3, R33, 0x1, R8, P1 ;  /* 0x0000000121037824 */ /* 0x008fe200008e0608 */
[----:B------:R-:W-:Y:S02]  /*2950*/  IADD3 R7, P1, PT, R47, R14, RZ ;  /* 0x0000000e2f077210 */ /* 0x000fe40007f3e0ff */
[----:B------:R-:W-:Y:S02]  /*2960*/  SHF.R.S32.HI R8, RZ, 0x1f, R13 ;  /* 0x0000001fff087819 */ /* 0x000fe4000001140d */
[----:B------:R2:W-:Y:S01]  /*2970*/  STL [R1+0x144], R3 ;  /* 0x0001440301007387 */ /* 0x0005e20000100800 */
[----:B-1----:R-:W-:-:S03]  /*2980*/  IMAD.X R5, R10, 0x1, R41, P0 ;  /* 0x000000010a057824 */ /* 0x002fc600000e0629 */
[----:B------:R-:W-:Y:S04]  /*2990*/  STL [R1+0x110], R7 ;  /* 0x0001100701007387 */ /* 0x000fe80000100800 */
[----:B------:R1:W-:Y:S01]  /*29a0*/  STL [R1+0x13c], R5 ;  /* 0x00013c0501007387 */ /* 0x0003e20000100800 */
[----:B--2---:R-:W-:Y:S02]  /*29b0*/  IADD3 R3, P0, PT, R16, R47, RZ ;  /* 0x0000002f10037210 */ /* 0x004fe40007f1e0ff */
[----:B------:R-:W-:-:S03]  /*29c0*/  LOP3.LUT R47, R2, 0x14, RZ, 0xfc, !PT ;  /* 0x00000014022f7812 */ /* 0x000fc600078efcff */
[----:B------:R2:W-:Y:S01]  /*29d0*/  STL [R1+0x108], R3 ;  /* 0x0001080301007387 */ /* 0x0005e20000100800 */
[----:B-1----:R-:W-:Y:S01]  /*29e0*/  IMAD.X R5, R33, 0x1, R10, P4 ;  /* 0x0000000121057824 */ /* 0x002fe200020e060a */
[----:B------:R-:W-:Y:S02]  /*29f0*/  IADD3 R7, P4, PT, R13, R14, RZ ;  /* 0x0000000e0d077210 */ /* 0x000fe40007f9e0ff */
[----:B------:R-:W-:Y:S02]  /*2a00*/  SHF.R.S32.HI R10, RZ, 0x1f, R49 ;  /* 0x0000001fff0a7819 */ /* 0x000fe40000011431 */
[----:B------:R1:W-:Y:S01]  /*2a10*/  STL [R1+0x134], R5 ;  /* 0x0001340501007387 */ /* 0x0003e20000100800 */
[----:B--2---:R-:W-:-:S03]  /*2a20*/  IMAD.X R3, R12, 0x1, R41, P6 ;  /* 0x000000010c037824 */ /* 0x004fc600030e0629 */
[----:B------:R-:W-:Y:S04]  /*2a30*/  STL [R1+0x100], R7 ;  /* 0x0001000701007387 */ /* 0x000fe80000100800 */
[----:B------:R2:W-:Y:S01]  /*2a40*/  STL [R1+0x12c], R3 ;  /* 0x00012c0301007387 */ /* 0x0005e20000100800 */
[----:B-1----:R-:W-:-:S05]  /*2a50*/  IADD3 R5, P6, PT, R16, R13, RZ ;  /* 0x0000000d10057210 */ /* 0x002fca0007fde0ff */
[----:B------:R1:W-:Y:S01]  /*2a60*/  STL [R1+0xf8], R5 ;  /* 0x0000f80501007387 */ /* 0x0003e20000100800 */
[----:B--2---:R-:W-:Y:S01]  /*2a70*/  IMAD.X R3, R33, 0x1, R12, P5 ;  /* 0x0000000121037824 */ /* 0x004fe200028e060c */
        /* <DEDUP_REMOVED lines=10> */
[----:B------:R-:W-:-:S04]  /*2b20*/  IADD3 R4, P2, PT, R51, R14, RZ ;  /* 0x0000000e33047210 */ /* 0x000fc80007f5e0ff */
[----:B------:R1:W-:Y:S01]  /*2b30*/  STL [R1+0x114], R5 ;  /* 0x0001140501007387 */ /* 0x0003e20000100800 */
[----:B--2---:R-:W-:-:S03]  /*2b40*/  IMAD.X R3, R6, 0x1, R41, P1 ;  /* 0x0000000106037824 */ /* 0x004fc600008e0629 */
[----:B------:R2:W-:Y:S04]  /*2b50*/  STL [R1+0xe0], R4 ;  /* 0x0000e00401007387 */ /* 0x0005e80000100800 */
[----:B------:R3:W-:Y:S01]  /*2b60*/  STL [R1+0x10c], R3 ;  /* 0x00010c0301007387 */ /* 0x0007e20000100800 */
[----:B-1----:R-:W-:Y:S02]  /*2b70*/  IADD3 R5, P1, PT, R16, R51, RZ ;  /* 0x0000003310057210 */ /* 0x002fe40007f3e0ff */
[----:B------:R-:W-:Y:S02]  /*2b80*/  LOP3.LUT R51, R2, 0x28, RZ, 0xfc, !PT ;  /* 0x0000002802337812 */ /* 0x000fe400078efcff */
        /* <DEDUP_REMOVED lines=28> */
[----:B-1----:R-:W-:Y:S02]  /*2d50*/  IADD3 R3, P2, PT, R16, R55, RZ ;  /* 0x0000003710037210 */ /* 0x002fe40007f5e0ff */
[----:B------:R-:W-:-:S03]  /*2d60*/  LOP3.LUT R55, R2, 0x38, RZ, 0xfc, !PT ;  /* 0x0000003802377812 */ /* 0x000fc600078efcff */
        /* <DEDUP_REMOVED lines=8> */
[----:B--2---:R-:W-:-:S05]  /*2df0*/  IADD3 R5, P0, PT, R16, R19, RZ ;  /* 0x0000001310057210 */ /* 0x004fca0007f1e0ff */
        /* <DEDUP_REMOVED lines=56> */
[----:B--2---:R-:W-:-:S03]  /*3180*/  SHF.R.S32.HI R4, RZ, 0x1f, R63 ;  /* 0x0000001fff047819 */ /* 0x004fc6000001143f */
        /* <DEDUP_REMOVED lines=8> */
[----:B------:R-:W-:Y:S02]  /*3210*/  LOP3.LUT R63, R2, 0x60, RZ, 0xfc, !PT ;  /* 0x00000060023f7812 */ /* 0x000fe400078efcff */
[----:B-1----:R-:W-:Y:S01]  /*3220*/  SHF.R.S32.HI R6, RZ, 0x1f, R29 ;  /* 0x0000001fff067819 */ /* 0x002fe2000001141d */
[----:B------:R1:W-:Y:S01]  /*3230*/  STL [R1+0x28], R3 ;  /* 0x0000280301007387 */ /* 0x0003e20000100800 */
[----:B---3--:R-:W-:Y:S01]  /*3240*/  IMAD.X R5, R33, 0x1, R8, P4 ;  /* 0x0000000121057824 */ /* 0x008fe200020e0608 */
[----:B------:R-:W-:-:S02]  /*3250*/  IADD3 R7, P4, PT, R29, R14, RZ ;  /* 0x0000000e1d077210 */ /* 0x000fc40007f9e0ff */
        /* <DEDUP_REMOVED lines=8> */
[----:B------:R-:W-:Y:S02]  /*32e0*/  IADD3 R7, P5, PT, R31, R14, RZ ;  /* 0x0000000e1f077210 */ /* 0x000fe40007fbe0ff */
[----:B------:R-:W-:Y:S02]  /*32f0*/  SHF.R.S32.HI R10, RZ, 0x1f, R89 ;  /* 0x0000001fff0a7819 */ /* 0x000fe40000011459 */
[----:B------:R1:W-:Y:S01]  /*3300*/  STL [R1+0x44], R3 ;  /* 0x0000440301007387 */ /* 0x0003e20000100800 */
[----:B--2---:R-:W-:-:S03]  /*3310*/  IMAD.X R5, R12, 0x1, R41, P3 ;  /* 0x000000010c057824 */ /* 0x004fc600018e0629 */
[----:B------:R2:W-:Y:S04]  /*3320*/  STL [R1+0x10], R7 ;  /* 0x0000100701007387 */ /* 0x0005e80000100800 */
[----:B------:R3:W-:Y:S01]  /*3330*/  STL [R1+0x3c], R5 ;  /* 0x00003c0501007387 */ /* 0x0007e20000100800 */
[----:B-1----:R-:W-:Y:S01]  /*3340*/  IADD3 R3, P3, PT, R16, R31, RZ ;  /* 0x0000001f10037210 */ /* 0x002fe20007f7e0ff */
[----:B--2---:R-:W-:-:S04]  /*3350*/  IMAD.X R7, R33, 0x1, R12, P2 ;  /* 0x0000000121077824 */ /* 0x004fc800010e060c */
[----:B------:R1:W-:Y:S01]  /*3360*/  STL [R1+0x8], R3 ;  /* 0x0000080301007387 */ /* 0x0003e20000100800 */
[----:B---3--:R-:W-:-:S03]  /*3370*/  IADD3 R5, P2, PT, R151, R14, RZ ;  /* 0x0000000e97057210 */ /* 0x008fc60007f5e0ff */
[----:B------:R-:W-:Y:S04]  /*3380*/  STL [R1+0x34], R7 ;  /* 0x0000340701007387 */ /* 0x000fe80000100800 */
[----:B------:R-:W-:Y:S01]  /*3390*/  STL [R1], R5 ;  /* 0x0000000501007387 */ /* 0x000fe20000100800 */
[--C-:B------:R-:W-:Y:S02]  /*33a0*/  IMAD.X R152, R150, 0x1, R41.reuse, P2 ;  /* 0x0000000196987824 */ /* 0x100fe400010e0629 */
[----:B-1----:R-:W-:Y:S01]  /*33b0*/  IMAD.X R3, R4, 0x1, R41, P1 ;  /* 0x0000000104037824 */ /* 0x002fe200008e0629 */
[----:B------:R-:W-:Y:S01]  /*33c0*/  IADD3 R151, P1, PT, R16, R151, RZ ;  /* 0x0000009710977210 */ /* 0x000fe20007f3e0ff */
[----:B------:R-:W-:Y:S01]  /*33d0*/  IMAD.X R4, R33, 0x1, R4, P0 ;  /* 0x0000000121047824 */ /* 0x000fe200000e0604 */
[----:B------:R-:W-:-:S02]  /*33e0*/  IADD3 R149, P0, PT, R147, R14, RZ ;  /* 0x0000000e93957210 */ /* 0x000fc40007f1e0ff */
[----:B------:R1:W-:Y:S01]  /*33f0*/  STL [R1+0x2c], R3 ;  /* 0x00002c0301007387 */ /* 0x0003e20000100800 */
[C---:B------:R-:W-:Y:S02]  /*3400*/  IMAD.X R150, R33.reuse, 0x1, R150, P1 ;  /* 0x0000000121967824 */ /* 0x040fe400008e0696 */
[--C-:B------:R-:W-:Y:S01]  /*3410*/  IMAD.X R148, R146, 0x1, R41.reuse, P0 ;  /* 0x0000000192947824 */ /* 0x100fe200000e0629 */
[----:B------:R2:W-:Y:S01]  /*3420*/  STL [R1+0x24], R4 ;  /* 0x0000240401007387 */ /* 0x0005e20000100800 */
[----:B-1----:R-:W-:Y:S01]  /*3430*/  IMAD.X R3, R6, 0x1, R41, P4 ;  /* 0x0000000106037824 */ /* 0x002fe200020e0629 */
[----:B------:R-:W-:Y:S01]  /*3440*/  IADD3 R147, P4, PT, R16, R147, RZ ;  /* 0x0000009310937210 */ /* 0x000fe20007f9e0ff */
[----:B--2---:R-:W-:-:S03]  /*3450*/  IMAD.X R4, R33, 0x1, R6, P6 ;  /* 0x0000000121047824 */ /* 0x004fc600030e0606 */
[----:B------:R1:W-:Y:S01]  /*3460*/  STL [R1+0x1c], R3 ;  /* 0x00001c0301007387 */ /* 0x0003e20000100800 */
[-C--:B------:R-:W-:Y:S01]  /*3470*/  IADD3 R103, P6, PT, R35, R14.reuse, RZ ;  /* 0x0000000e23677210 */ /* 0x080fe20007fde0ff */
[----:B------:R-:W-:Y:S01]  /*3480*/  IMAD.X R146, R33, 0x1, R146, P4 ;  /* 0x0000000121927824 */ /* 0x000fe200020e0692 */
[----:B------:R-:W-:Y:S01]  /*3490*/  IADD3 R5, P4, PT, R65, R14, RZ ;  /* 0x0000000e41057210 */ /* 0x000fe20007f9e0ff */
[----:B------:R2:W-:Y:S02]  /*34a0*/  STL [R1+0x14], R4 ;  /* 0x0000140401007387 */ /* 0x0005e40000100800 */
[--C-:B------:R-:W-:Y:S01]  /*34b0*/  IMAD.X R102, R92, 0x1, R41.reuse, P6 ;  /* 0x000000015c667824 */ /* 0x100fe200030e0629 */
[----:B------:R-:W-:Y:S01]  /*34c0*/  IADD3 R6, P6, PT, R16, R65, RZ ;  /* 0x0000004110067210 */ /* 0x000fe20007fde0ff */
[--C-:B------:R-:W-:Y:S01]  /*34d0*/  IMAD.X R15, R20, 0x1, R41.reuse, P4 ;  /* 0x00000001140f7824 */ /* 0x100fe200020e0629 */
[----:B------:R-:W-:Y:S01]  /*34e0*/  LOP3.LUT R65, R2, 0x68, RZ, 0xfc, !PT ;  /* 0x0000006802417812 */ /* 0x000fe200078efcff */
[----:B-1----:R-:W-:Y:S01]  /*34f0*/  IMAD.X R3, R8, 0x1, R41, P5 ;  /* 0x0000000108037824 */ /* 0x002fe200028e0629 */
[----:B------:R-:W-:-:S02]  /*3500*/  IADD3 R101, P5, PT, R16, R35, RZ ;  /* 0x0000002310657210 */ /* 0x000fc40007fbe0ff */
[----:B--2---:R-:W-:Y:S02]  /*3510*/  IADD3 R4, P0, PT, R16, R37, RZ ;  /* 0x0000002510047210 */ /* 0x004fe40007f1e0ff */
[----:B------:R1:W-:Y:S01]  /*3520*/  STL [R1+0xc], R3 ;  /* 0x00000c0301007387 */ /* 0x0003e20000100800 */
[----:B------:R-:W-:Y:S01]  /*3530*/  IMAD.X R92, R33, 0x1, R92, P5 ;  /* 0x00000001215c7824 */ /* 0x000fe200028e065c */
[----:B------:R-:W-:Y:S01]  /*3540*/  IADD3 R7, P5, PT, R39, R14, RZ ;  /* 0x0000000e27077210 */ /* 0x000fe20007fbe0ff */
[----:B------:R-:W-:-:S04]  /*3550*/  IMAD.X R13, R33, 0x1, R18, P0 ;  /* 0x00000001210d7824 */ /* 0x000fc800000e0612 */
[--C-:B------:R-:W-:Y:S02]  /*3560*/  IMAD.X R19, R22, 0x1, R41.reuse, P5 ;  /* 0x0000000116137824 */ /* 0x100fe400028e0629 */
[----:B-1----:R-:W-:Y:S01]  /*3570*/  IMAD.X R3, R33, 0x1, R8, P3 ;  /* 0x0000000121037824 */ /* 0x002fe200018e0608 */
[-C--:B------:R-:W-:Y:S02]  /*3580*/  IADD3 R91, P3, PT, R89, R14.reuse, RZ ;  /* 0x0000000e595b7210 */ /* 0x080fe40007f7e0ff */
[----:B------:R-:W-:Y:S02]  /*3590*/  IADD3 R89, P2, PT, R16, R89, RZ ;  /* 0x0000005910597210 */ /* 0x000fe40007f5e0ff */
[----:B------:R1:W-:Y:S01]  /*35a0*/  STL [R1+0x4], R3 ;  /* 0x0000040301007387 */ /* 0x0003e20000100800 */
[----:B------:R-:W-:Y:S01]  /*35b0*/  IMAD.X R90, R10, 0x1, R41, P3 ;  /* 0x000000010a5a7824 */ /* 0x000fe200018e0629 */
[----:B------:R-:W-:Y:S01]  /*35c0*/  IADD3 R8, P3, PT, R16, R39, RZ ;  /* 0x0000002710087210 */ /* 0x000fe20007f7e0ff */
[----:B------:R-:W-:Y:S01]  /*35d0*/  IMAD.X R9, R33, 0x1, R10, P2 ;  /* 0x0000000121097824 */ /* 0x000fe200010e060a */
[----:B------:R-:W-:-:S02]  /*35e0*/  IADD3 R10, P2, PT, R67, R14, RZ ;  /* 0x0000000e430a7210 */ /* 0x000fc40007f5e0ff */
[----:B------:R-:W-:-:S03]  /*35f0*/  LOP3.LUT R39, R2, 0x4, RZ, 0xfc, !PT ;  /* 0x0000000402277812 */ /* 0x000fc600078efcff */
[--C-:B------:R-:W-:Y:S01]  /*3600*/  IMAD.X R21, R28, 0x1, R41.reuse, P2 ;  /* 0x000000011c157824 */ /* 0x100fe200010e0629 */
[-C--:B-1----:R-:W-:Y:S02]  /*3610*/  IADD3 R3, P1, PT, R37, R14.reuse, RZ ;  /* 0x0000000e25037210 */ /* 0x082fe40007f3e0ff */
[----:B------:R-:W1:Y:S01]  /*3620*/  LDC R37, c[0x0][0x3a8] ;  /* 0x0000ea00ff257b82 */ /* 0x000e620000000800 */
[----:B------:R-:W-:Y:S02]  /*3630*/  IADD3 R14, P0, PT, R17, R14, RZ ;  /* 0x0000000e110e7210 */ /* 0x000fe40007f1e0ff */
[--C-:B------:R-:W-:Y:S01]  /*3640*/  IMAD.X R11, R18, 0x1, R41.reuse, P1 ;  /* 0x00000001120b7824 */ /* 0x100fe200008e0629 */
[C---:B------:R-:W-:Y:S02]  /*3650*/  IADD3 R12, P1, PT, R16.reuse, R67, RZ ;  /* 0x00000043100c7210 */ /* 0x040fe40007f3e0ff */
[----:B------:R-:W-:Y:S01]  /*3660*/  IADD3 R16, P4, PT, R16, R17, RZ ;  /* 0x0000001110107210 */ /* 0x000fe20007f9e0ff */
[C---:B------:R-:W-:Y:S01]  /*3670*/  IMAD.X R17, R33.reuse, 0x1, R20, P6 ;  /* 0x0000000121117824 */ /* 0x040fe200030e0614 */
[----:B------:R-:W-:Y:S01]  /*3680*/  LOP3.LUT R67, R2, 0x70, RZ, 0xfc, !PT ;  /* 0x0000007002437812 */ /* 0x000fe200078efcff */
[----:B------:R-:W-:Y:S01]  /*3690*/  IMAD.X R20, R33, 0x1, R22, P3 ;  /* 0x0000000121147824 */ /* 0x000fe200018e0616 */
[----:B------:R-:W-:Y:S01]  /*36a0*/  IADD3 R18, P6, PT, R25, UR12, RZ ;  /* 0x0000000c19127c10 */ /* 0x000fe2000ffde0ff */
[C---:B------:R-:W-:Y:S01]  /*36b0*/  IMAD.X R22, R33.reuse, 0x1, R28, P1 ;  /* 0x0000000121167824 */ /* 0x040fe200008e061c */
[----:B------:R-:W-:Y:S01]  /*36c0*/  LEA.HI R28, R58, 0xdc, RZ, 0x1b ;  /* 0x000000dc3a1c7811 */ /* 0x000fe200078fd8ff */
[----:B------:R-:W-:Y:S01]  /*36d0*/  IMAD.X R23, R24, 0x1, R41, P0 ;  /* 0x0000000118177824 */ /* 0x000fe200000e0629 */
[C---:B------:R-:W-:Y:S01]  /*36e0*/  LOP3.LUT R58, R2.reuse, 0x48, RZ, 0xfc, !PT ;  /* 0x00000048023a7812 */ /* 0x040fe200078efcff */
[----:B------:R-:W-:Y:S01]  /*36f0*/  IMAD.X R24, R33, 0x1, R24, P4 ;  /* 0x0000000121187824 */ /* 0x000fe200020e0618 */
[----:B------:R-:W-:-:S02]  /*3700*/  LOP3.LUT R41, R2, 0x8, RZ, 0xfc, !PT ;  /* 0x0000000802297812 */ /* 0x000fc400078efcff */
[----:B------:R-:W-:Y:S01]  /*3710*/  LEA.HI.X.SX32 R25, R25, UR13, 0x1, P6 ;  /* 0x0000000d19197c11 */ /* 0x000fe2000b0f0eff */
[----:B------:R-:W2:Y:S01]  /*3720*/  LDCU.64 UR12, c[0x0][0x388] ;  /* 0x00007100ff0c77ac */ /* 0x000ea20008000a00 */
[-C--:B-1----:R-:W-:Y:S02]  /*3730*/  IMAD R29, R38, R37.reuse, RZ ;  /* 0x00000025261d7224 */ /* 0x082fe400078e02ff */
[-C--:B------:R-:W-:Y:S02]  /*3740*/  IMAD R31, R36, R37.reuse, RZ ;  /* 0x00000025241f7224 */ /* 0x080fe400078e02ff */
[-C--:B------:R-:W-:Y:S02]  /*3750*/  IMAD R35, R42, R37.reuse, RZ ;  /* 0x000000252a237224 */ /* 0x080fe400078e02ff */
[-C--:B------:R-:W-:Y:S02]  /*3760*/  IMAD R36, R40, R37.reuse, RZ ;  /* 0x0000002528247224 */ /* 0x080fe400078e02ff */
[----:B------:R-:W-:-:S02]  /*3770*/  IMAD R38, R2, R37, RZ ;  /* 0x0000002502267224 */ /* 0x000fc400078e02ff */
[-C--:B------:R-:W-:Y:S02]  /*3780*/  IMAD R42, R98, R37.reuse, RZ ;  /* 0x00000025622a7224 */ /* 0x080fe400078e02ff */
[-C--:B------:R-:W-:Y:S02]  /*3790*/  IMAD R40, R97, R37.reuse, RZ ;  /* 0x0000002561287224 */ /* 0x080fe400078e02ff */
        /* <DEDUP_REMOVED lines=26> */
[-C--:B------:R-:W-:Y:S01]  /*3940*/  IMAD R40, R66, R37.reuse, RZ ;  /* 0x0000002542287224 */ /* 0x080fe200078e02ff */
[----:B------:R-:W-:Y:S01]  /*3950*/  CS2R R66, SRZ ;  /* 0x0000000000427805 */ /* 0x000fe2000001ff00 */
[----:B------:R-:W-:-:S02]  /*3960*/  IMAD R38, R65, R37, RZ ;  /* 0x0000002541267224 */ /* 0x000fc400078e02ff */
[-C--:B------:R-:W-:Y:S01]  /*3970*/  IMAD R42, R64, R37.reuse, RZ ;  /* 0x00000025402a7224 */ /* 0x080fe200078e02ff */
[----:B------:R-:W-:Y:S01]  /*3980*/  CS2R R64, SRZ ;  /* 0x0000000000407805 */ /* 0x000fe2000001ff00 */
[-C--:B------:R-:W-:Y:S02]  /*3990*/  IMAD R40, R63, R37.reuse, RZ ;  /* 0x000000253f287224 */ /* 0x080fe400078e02ff */
[-C--:B------:R-:W-:Y:S01]  /*39a0*/  IMAD R38, R62, R37.reuse, RZ ;  /* 0x000000253e267224 */ /* 0x080fe200078e02ff */
[----:B------:R-:W-:Y:S01]  /*39b0*/  CS2R R62, SRZ ;  /* 0x00000000003e7805 */ /* 0x000fe2000001ff00 */
[-C--:B------:R-:W-:Y:S02]  /*39c0*/  IMAD R42, R61, R37.reuse, RZ ;  /* 0x000000253d2a7224 */ /* 0x080fe400078e02ff */
[-C--:B------:R-:W-:Y:S01]  /*39d0*/  IMAD R40, R60, R37.reuse, RZ ;  /* 0x000000253c287224 */ /* 0x080fe200078e02ff */
[----:B------:R-:W-:Y:S01]  /*39e0*/  CS2R R60, SRZ ;  /* 0x00000000003c7805 */ /* 0x000fe2000001ff00 */
        /* <DEDUP_REMOVED lines=23> */
[----:B0-2---:R-:W-:-:S07]  /*3b60*/  IMAD R37, R39, R37, RZ ;  /* 0x0000002527257224 */ /* 0x005fce00078e02ff */
.L_x_1:
[----:B------:R-:W0:Y:S01]  /*3b70*/  LDC R124, c[0x0][0x3a8] ;  /* 0x0000ea00ff7c7b82 */ /* 0x000e220000000800 */
[----:B------:R-:W1:Y:S01]  /*3b80*/  S2R R122, SR_TID.X ;  /* 0x00000000007a7919 */ /* 0x000e620000002100 */
[C---:B------:R-:W-:Y:S02]  /*3b90*/  LOP3.LUT R40, R2.reuse, 0x4, RZ, 0xfc, !PT ;  /* 0x0000000402287812 */ /* 0x040fe400078efcff */
[----:B------:R-:W-:Y:S01]  /*3ba0*/  LOP3.LUT R123, R2, 0x8, RZ, 0xfc, !PT ;  /* 0x00000008027b7812 */ /* 0x000fe200078efcff */
[----:B------:R-:W2:Y:S01]  /*3bb0*/  LDL R130, [R1+0xd8] ;  /* 0x0000d80001827983 */ /* 0x000ea20000100800 */
[----:B------:R-:W-:Y:S02]  /*3bc0*/  ISETP.GE.AND P6, PT, R40, UR9, PT ;  /* 0x0000000928007c0c */ /* 0x000fe4000bfc6270 */
[----:B------:R-:W3:Y:S01]  /*3bd0*/  LDC R45, c[0x0][0x3a8] ;  /* 0x0000ea00ff2d7b82 */ /* 0x000ee20000000800 */
[----:B------:R-:W-:Y:S01]  /*3be0*/  LOP3.LUT R44, R2, 0x4, RZ, 0xfc, !PT ;  /* 0x00000004022c7812 */ /* 0x000fe200078efcff */
[----:B------:R-:W4:Y:S01]  /*3bf0*/  LDL R129, [R1+0xd4] ;  /* 0x0000d40001817983 */ /* 0x000f220000100800 */
[----:B------:R-:W-:-:S02]  /*3c00*/  PRMT R46, RZ, 0x7610, R46 ;  /* 0x00007610ff2e7816 */ /* 0x000fc4000000002e */
[C---:B------:R-:W-:Y:S02]  /*3c10*/  ISETP.GE.AND P1, PT, R2.reuse, UR9, PT ;  /* 0x0000000902007c0c */ /* 0x040fe4000bf26270 */
[----:B------:R-:W-:Y:S01]  /*3c20*/  PRMT R39, RZ, 0x7610, R39 ;  /* 0x00007610ff277816 */ /* 0x000fe20000000027 */
[----:B------:R-:W5:Y:S01]  /*3c30*/  LDC R125, c[0x0][0x3a8] ;  /* 0x0000ea00ff7d7b82 */ /* 0x000f620000000800 */
[----:B0-----:R-:W-:-:S07]  /*3c40*/  IMAD R124, R2, R124, RZ ;  /* 0x0000007c027c7224 */ /* 0x001fce00078e02ff */
[----:B------:R-:W0:Y:S01]  /*3c50*/  LDC R126, c[0x0][0x3a8] ;  /* 0x0000ea00ff7e7b82 */ /* 0x000e220000000800 */
[----:B------:R-:W-:Y:S01]  /*3c60*/  IADD3 R40, P2, PT, R124, R18, RZ ;  /* 0x000000127c287210 */ /* 0x000fe20007f5e0ff */
[----:B---3--:R-:W-:-:S03]  /*3c70*/  IMAD R44, R44, R45, RZ ;  /* 0x0000002d2c2c7224 */ /* 0x008fc600078e02ff */
[----:B------:R-:W-:-:S03]  /*3c80*/  LEA.HI.X.SX32 R41, R124, R25, 0x1, P2 ;  /* 0x000000197c297211 */ /* 0x000fc600010f0eff */
[----:B------:R-:W3:Y:S01]  /*3c90*/  LDC R128, c[0x0][0x3a8] ;  /* 0x0000ea00ff807b82 */ /* 0x000ee20000000800 */
[----:B------:R-:W-:Y:S02]  /*3ca0*/  ISETP.GE.AND P2, PT, R123, UR9, PT ;  /* 0x000000097b007c0c */ /* 0x000fe4000bf46270 */
[----:B------:R-:W-:Y:S01]  /*3cb0*/  IADD3 R42, P3, PT, R44, R18, RZ ;  /* 0x000000122c2a7210 */ /* 0x000fe20007f7e0ff */
[----:B------:R-:W2:Y:S01]  /*3cc0*/  @!P1 LDG.E.U8 R39, desc[UR10][R40.64] ;  /* 0x0000000a28279981 */ /* 0x000ea2000c1e1100 */
[----:B------:R-:W-:Y:S02]  /*3cd0*/  LOP3.LUT R124, R2, 0xc, RZ, 0xfc, !PT ;  /* 0x0000000c027c7812 */ /* 0x000fe400078efcff */
[----:B------:R-:W-:Y:S01]  /*3ce0*/  LEA.HI.X.SX32 R43, R44, R25, 0x1, P3 ;  /* 0x000000192c2b7211 */ /* 0x000fe200018f0eff */
[----:B------:R-:W0:Y:S01]  /*3cf0*/  LDC R123, c[0x0][0x3a8] ;  /* 0x0000ea00ff7b7b82 */ /* 0x000e220000000800 */
[----:B------:R-:W-:Y:S02]  /*3d00*/  LOP3.LUT R44, R2, 0xc, RZ, 0xfc, !PT ;  /* 0x0000000c022c7812 */ /* 0x000fe400078efcff */
[----:B-1----:R-:W-:Y:S01]  /*3d10*/  LEA.HI R38, R122, 0x1c, RZ, 0x1b ;  /* 0x0000001c7a267811 */ /* 0x002fe200078fd8ff */
[----:B-----5:R-:W-:Y:S01]  /*3d20*/  IMAD R124, R124, R125, RZ ;  /* 0x0000007d7c7c7224 */ /* 0x020fe200078e02ff */
[----:B------:R-:W-:Y:S01]  /*3d30*/  LOP3.LUT R45, R2, 0x8, RZ, 0xfc, !PT ;  /* 0x00000008022d7812 */ /* 0x000fe200078efcff */
[----:B------:R1:W5:Y:S01]  /*3d40*/  @!P6 LDG.E.U8 R46, desc[UR10][R42.64] ;  /* 0x0000000a2a2ee981 */ /* 0x000362000c1e1100 */
[----:B------:R-:W-:Y:S01]  /*3d50*/  ISETP.GE.AND P3, PT, R44, UR9, PT ;  /* 0x000000092c007c0c */ /* 0x000fe2000bf66270 */
[----:B------:R-:W3:Y:S01]  /*3d60*/  LDC R125, c[0x0][0x3a8] ;  /* 0x0000ea00ff7d7b82 */ /* 0x000ee20000000800 */
[----:B------:R-:W-:-:S02]  /*3d70*/  ISETP.GE.AND P5, PT, R38, UR9, PT ;  /* 0x0000000926007c0c */ /* 0x000fc4000bfa6270 */
[C---:B------:R-:W-:Y:S02]  /*3d80*/  LEA.HI R38, R122.reuse, 0x5c, RZ, 0x1b ;  /* 0x0000005c7a267811 */ /* 0x040fe400078fd8ff */
[----:B------:R-:W-:Y:S02]  /*3d90*/  LEA.HI R37, R122, 0x3c, RZ, 0x1b ;  /* 0x0000003c7a257811 */ /* 0x000fe400078fd8ff */
[----:B------:R-:W-:Y:S02]  /*3da0*/  ISETP.GE.AND P0, PT, R38, UR9, PT ;  /* 0x0000000926007c0c */ /* 0x000fe4000bf06270 */
[----:B-1----:R-:W-:Y:S02]  /*3db0*/  IADD3 R42, P6, PT, R124, R18, RZ ;  /* 0x000000127c2a7210 */ /* 0x002fe40007fde0ff */
[----:B------:R-:W-:Y:S01]  /*3dc0*/  PRMT R38, RZ, 0x7610, R38 ;  /* 0x00007610ff267816 */ /* 0x000fe20000000026 */
[----:B0-----:R-:W-:Y:S01]  /*3dd0*/  IMAD R45, R45, R123, RZ ;  /* 0x0000007b2d2d7224 */ /* 0x001fe200078e02ff */
[----:B------:R-:W-:Y:S01]  /*3de0*/  LOP3.LUT R44, R2, 0x10, RZ, 0xfc, !PT ;  /* 0x00000010022c7812 */ /* 0x000fe200078efcff */
[----:B------:R-:W0:Y:S01]  /*3df0*/  LDC R123, c[0x0][0x3a8] ;  /* 0x0000ea00ff7b7b82 */ /* 0x000e220000000800 */
[----:B------:R-:W-:-:S02]  /*3e00*/  LEA.HI.X.SX32 R43, R124, R25, 0x1, P6 ;  /* 0x000000197c2b7211 */ /* 0x000fc400030f0eff */
[----:B------:R-:W-:Y:S02]  /*3e10*/  LOP3.LUT R124, R2, 0x18, RZ, 0xfc, !PT ;  /* 0x00000018027c7812 */ /* 0x000fe400078efcff */
[----:B------:R-:W-:Y:S01]  /*3e20*/  ISETP.GE.AND P4, PT, R37, UR9, PT ;  /* 0x0000000925007c0c */ /* 0x000fe2000bf86270 */
[----:B------:R-:W2:Y:S01]  /*3e30*/  @!P3 LDG.E.U8 R38, desc[UR10][R42.64] ;  /* 0x0000000a2a26b981 */ /* 0x000ea2000c1e1100 */
[----:B------:R-:W-:Y:S02]  /*3e40*/  ISETP.GE.AND P3, PT, R124, UR9, PT ;  /* 0x000000097c007c0c */ /* 0x000fe4000bf66270 */
[----:B------:R-:W1:Y:S01]  /*3e50*/  LDC R124, c[0x0][0x3a8] ;  /* 0x0000ea00ff7c7b82 */ /* 0x000e620000000800 */
[C---:B------:R-:W-:Y:S02]  /*3e60*/  IADD3 R40, P1, PT, R45.reuse, R18, RZ ;  /* 0x000000122d287210 */ /* 0x040fe40007f3e0ff */
[----:B------:R-:W-:Y:S02]  /*3e70*/  PRMT R37, RZ, 0x7610, R37 ;  /* 0x00007610ff257816 */ /* 0x000fe40000000025 */
[----:B------:R-:W-:-:S02]  /*3e80*/  LEA.HI.X.SX32 R41, R45, R25, 0x1, P1 ;  /* 0x000000192d297211 */ /* 0x000fc400008f0eff */
[----:B------:R-:W-:Y:S02]  /*3e90*/  ISETP.GE.AND P1, PT, R44, UR9, PT ;  /* 0x000000092c007c0c */ /* 0x000fe4000bf26270 */
[----:B------:R-:W-:Y:S01]  /*3ea0*/  LOP3.LUT R45, R2, 0x14, RZ, 0xfc, !PT ;  /* 0x00000014022d7812 */ /* 0x000fe200078efcff */
[----:B------:R0:W2:Y:S02]  /*3eb0*/  @!P2 LDG.E.U8 R37, desc[UR10][R40.64] ;  /* 0x0000000a2825a981 */ /* 0x0000a4000c1e1100 */
[----:B0-----:R-:W-:Y:S01]  /*3ec0*/  IMAD R44, R44, R123, RZ ;  /* 0x0000007b2c2c7224 */ /* 0x001fe200078e02ff */
[C---:B------:R-:W-:Y:S01]  /*3ed0*/  ISETP.GE.AND P6, PT, R45.reuse, UR9, PT ;  /* 0x000000092d007c0c */ /* 0x040fe2000bfc6270 */
[----:B---3--:R-:W-:Y:S01]  /*3ee0*/  IMAD R45, R45, R125, RZ ;  /* 0x0000007d2d2d7224 */ /* 0x008fe200078e02ff */
[----:B------:R-:W-:Y:S02]  /*3ef0*/  LOP3.LUT R123, R2, 0x18, RZ, 0xfc, !PT ;  /* 0x00000018027b7812 */ /* 0x000fe400078efcff */
[----:B------:R-:W-:-:S02]  /*3f00*/  IADD3 R40, P2, PT, R44, R18, RZ ;  /* 0x000000122c287210 */ /* 0x000fc40007f5e0ff */
[----:B------:R-:W-:Y:S02]  /*3f10*/  PRMT R47, RZ, 0x7610, R47 ;  /* 0x00007610ff2f7816 */ /* 0x000fe4000000002f */
[-C--:B------:R-:W-:Y:S01]  /*3f20*/  LEA.HI.X.SX32 R41, R44, R25.reuse, 0x1, P2 ;  /* 0x000000192c297211 */ /* 0x080fe200010f0eff */
[----:B-1----:R-:W-:Y:S01]  /*3f30*/  IMAD R123, R123, R124, RZ ;  /* 0x0000007c7b7b7224 */ /* 0x002fe200078e02ff */
[C---:B------:R-:W-:Y:S02]  /*3f40*/  IADD3 R42, P2, PT, R45.reuse, R18, RZ ;  /* 0x000000122d2a7210 */ /* 0x040fe40007f5e0ff */
[----:B------:R-:W-:Y:S01]  /*3f50*/  PRMT R48, RZ, 0x7610, R48 ;  /* 0x00007610ff307816 */ /* 0x000fe20000000030 */
[----:B------:R0:W3:Y:S01]  /*3f60*/  @!P1 LDG.E.U8 R47, desc[UR10][R40.64] ;  /* 0x0000000a282f9981 */ /* 0x0000e2000c1e1100 */
[----:B------:R-:W-:Y:S02]  /*3f70*/  LEA.HI.X.SX32 R43, R45, R25, 0x1, P2 ;  /* 0x000000192d2b7211 */ /* 0x000fe400010f0eff */
[----:B------:R-:W-:-:S02]  /*3f80*/  LOP3.LUT R125, R2, 0x20, RZ, 0xfc, !PT ;  /* 0x00000020027d7812 */ /* 0x000fc400078efcff */
[----:B------:R-:W-:Y:S01]  /*3f90*/  PRMT R49, RZ, 0x7610, R49 ;  /* 0x00007610ff317816 */ /* 0x000fe20000000031 */
[----:B------:R1:W2:Y:S01]  /*3fa0*/  @!P6 LDG.E.U8 R48, desc[UR10][R42.64] ;  /* 0x0000000a2a30e981 */ /* 0x0002a2000c1e1100 */
[----:B0-----:R-:W-:Y:S01]  /*3fb0*/  IADD3 R40, P1, PT, R123, R18, RZ ;  /* 0x000000127b287210 */ /* 0x001fe20007f3e0ff */
[----:B------:R-:W-:Y:S01]  /*3fc0*/  IMAD R125, R125, R126, RZ ;  /* 0x0000007e7d7d7224 */ /* 0x000fe200078e02ff */
[----:B------:R-:W-:Y:S01]  /*3fd0*/  LOP3.LUT R124, R2, 0x24, RZ, 0xfc, !PT ;  /* 0x00000024027c7812 */ /* 0x000fe200078efcff */
[----:B------:R-:W0:Y:S01]  /*3fe0*/  LDC R126, c[0x0][0x3a8] ;  /* 0x0000ea00ff7e7b82 */ /* 0x000e220000000800 */
[----:B------:R-:W-:Y:S02]  /*3ff0*/  LEA.HI.X.SX32 R41, R123, R25, 0x1, P1 ;  /* 0x000000197b297211 */ /* 0x000fe400008f0eff */
[----:B-1----:R-:W-:-:S03]  /*4000*/  IADD3 R42, P6, PT, R26, R18, RZ ;  /* 0x000000121a2a7210 */ /* 0x002fc60007fde0ff */
[----:B------:R1:W2:Y:S01]  /*4010*/  @!P3 LDG.E.U8 R49, desc[UR10][R40.64] ;  /* 0x0000000a2831b981 */ /* 0x0002a2000c1e1100 */
[----:B------:R-:W-:Y:S01]  /*4020*/  LEA.HI.X.SX32 R43, R26, R25, 0x1, P6 ;  /* 0x000000191a2b7211 */ /* 0x000fe200030f0eff */
[----:B------:R-:W0:Y:S01]  /*4030*/  LDC R123, c[0x0][0x3a8] ;  /* 0x0000ea00ff7b7b82 */ /* 0x000e220000000800 */
[----:B------:R-:W-:Y:S02]  /*4040*/  ISETP.GE.AND P6, PT, R124, UR9, PT ;  /* 0x000000097c007c0c */ /* 0x000fe4000bfc6270 */
[----:B------:R-:W-:Y:S02]  /*4050*/  LOP3.LUT R124, R2, 0x28, RZ, 0xfc, !PT ;  /* 0x00000028027c7812 */ /* 0x000fe400078efcff */
[----:B-1----:R-:W-:-:S04]  /*4060*/  IADD3 R40, P3, PT, R125, R18, RZ ;  /* 0x000000127d287210 */ /* 0x002fc80007f7e0ff */
[----:B------:R-:W-:Y:S02]  /*4070*/  LEA.HI.X.SX32 R41, R125, R25, 0x1, P3 ;  /* 0x000000197d297211 */ /* 0x000fe400018f0eff */
[----:B------:R-:W-:Y:S02]  /*4080*/  ISETP.GE.AND P3, PT, R124, UR9, PT ;  /* 0x000000097c007c0c */ /* 0x000fe4000bf66270 */
[----:B------:R-:W1:Y:S01]  /*4090*/  LDC R124, c[0x0][0x3a8] ;  /* 0x0000ea00ff7c7b82 */ /* 0x000e620000000800 */
[----:B------:R-:W-:-:S04]  /*40a0*/  LOP3.LUT R45, R2, 0x20, RZ, 0xfc, !PT ;  /* 0x00000020022d7812 */ /* 0x000fc800078efcff */
[----:B------:R-:W-:Y:S02]  /*40b0*/  ISETP.GE.AND P1, PT, R45, UR9, PT ;  /* 0x000000092d007c0c */ /* 0x000fe4000bf26270 */
[----:B------:R-:W-:-:S05]  /*40c0*/  LOP3.LUT R45, R2, 0x24, RZ, 0xfc, !PT ;  /* 0x00000024022d7812 */ /* 0x000fca00078efcff */
[----:B0-----:R-:W-:Y:S01]  /*40d0*/  IMAD R45, R45, R123, RZ ;  /* 0x0000007b2d2d7224 */ /* 0x001fe200078e02ff */
[C---:B------:R-:W-:Y:S02]  /*40e0*/  LOP3.LUT R123, R2.reuse, 0x28, RZ, 0xfc, !PT ;  /* 0x00000028027b7812 */ /* 0x040fe400078efcff */
[----:B------:R-:W-:Y:S02]  /*40f0*/  PRMT R50, RZ, 0x7610, R50 ;  /* 0x00007610ff327816 */ /* 0x000fe40000000032 */
[----:B------:R-:W-:-:S04]  /*4100*/  LOP3.LUT R125, R2, 0x2c, RZ, 0xfc, !PT ;  /* 0x0000002c027d7812 */ /* 0x000fc800078efcff */
[----:B------:R0:W2:Y:S01]  /*4110*/  @!P5 LDG.E.U8 R50, desc[UR10][R42.64] ;  /* 0x0000000a2a32d981 */ /* 0x0000a2000c1e1100 */
[----:B-1----:R-:W-:Y:S02]  /*4120*/  IMAD R123, R123, R124, RZ ;  /* 0x0000007c7b7b7224 */ /* 0x002fe400078e02ff */
[----:B------:R-:W1:Y:S01]  /*4130*/  LDC R124, c[0x0][0x3a8] ;  /* 0x0000ea00ff7c7b82 */ /* 0x000e620000000800 */
[----:B------:R-:W-:Y:S02]  /*4140*/  PRMT R51, RZ, 0x7610, R51 ;  /* 0x00007610ff337816 */ /* 0x000fe40000000033 */
[----:B0-----:R-:W-:Y:S02]  /*4150*/  IADD3 R42, P5, PT, R45, R18, RZ ;  /* 0x000000122d2a7210 */ /* 0x001fe40007fbe0ff */
[----:B------:R-:W-:Y:S01]  /*4160*/  PRMT R52, RZ, 0x7610, R52 ;  /* 0x00007610ff347816 */ /* 0x000fe20000000034 */
[----:B------:R-:W-:Y:S01]  /*4170*/  IMAD R125, R125, R126, RZ ;  /* 0x0000007e7d7d7224 */ /* 0x000fe200078e02ff */
[----:B------:R-:W-:Y:S01]  /*4180*/  LEA.HI.X.SX32 R43, R45, R25, 0x1, P5 ;  /* 0x000000192d2b7211 */ /* 0x000fe200028f0eff */
[----:B------:R0:W2:Y:S01]  /*4190*/  @!P1 LDG.E.U8 R51, desc[UR10][R40.64] ;  /* 0x0000000a28339981 */ /* 0x0000a2000c1e1100 */
[----:B------:R-:W-:Y:S01]  /*41a0*/  PRMT R53, RZ, 0x7610, R53 ;  /* 0x00007610ff357816 */ /* 0x000fe20000000035 */
[----:B------:R-:W4:Y:S02]  /*41b0*/  LDC R126, c[0x0][0x3a8] ;  /* 0x0000ea00ff7e7b82 */ /* 0x000f240000000800 */
[----:B------:R0:W2:Y:S02]  /*41c0*/  @!P6 LDG.E.U8 R52, desc[UR10][R42.64] ;  /* 0x0000000a2a34e981 */ /* 0x0000a4000c1e1100 */
[----:B0-----:R-:W-:-:S02]  /*41d0*/  IADD3 R40, P1, PT, R123, R18, RZ ;  /* 0x000000127b287210 */ /* 0x001fc40007f3e0ff */
[----:B------:R-:W-:Y:S02]  /*41e0*/  IADD3 R42, P6, PT, R125, R18, RZ ;  /* 0x000000127d2a7210 */ /* 0x000fe40007fde0ff */
[-C--:B------:R-:W-:Y:S02]  /*41f0*/  LEA.HI.X.SX32 R41, R123, R25.reuse, 0x1, P1 ;  /* 0x000000197b297211 */ /* 0x080fe400008f0eff */
[----:B------:R-:W-:Y:S02]  /*4200*/  LEA.HI.X.SX32 R43, R125, R25, 0x1, P6 ;  /* 0x000000197d2b7211 */ /* 0x000fe400030f0eff */
[C---:B------:R-:W-:Y:S01]  /*4210*/  LOP3.LUT R123, R2.reuse, 0x30, RZ, 0xfc, !PT ;  /* 0x00000030027b7812 */ /* 0x040fe200078efcff */
[----:B------:R-:W0:Y:S01]  /*4220*/  LDC R125, c[0x0][0x3a8] ;  /* 0x0000ea00ff7d7b82 */ /* 0x000e220000000800 */
[----:B------:R-:W-:Y:S01]  /*4230*/  LOP3.LUT R45, R2, 0x2c, RZ, 0xfc, !PT ;  /* 0x0000002c022d7812 */ /* 0x000fe200078efcff */
[----:B------:R1:W2:Y:S02]  /*4240*/  @!P3 LDG.E.U8 R53, desc[UR10][R40.64] ;  /* 0x0000000a2835b981 */ /* 0x0002a4000c1e1100 */
[----:B-1----:R-:W-:-:S04]  /*4250*/  IMAD R123, R123, R124, RZ ;  /* 0x0000007c7b7b7224 */ /* 0x002fc800078e02ff */
[----:B------:R-:W1:Y:S01]  /*4260*/  LDC R124, c[0x0][0x3a8] ;  /* 0x0000ea00ff7c7b82 */ /* 0x000e620000000800 */
[----:B------:R-:W-:Y:S02]  /*4270*/  ISETP.GE.AND P5, PT, R45, UR9, PT ;  /* 0x000000092d007c0c */ /* 0x000fe4000bfa6270 */
[C---:B------:R-:W-:Y:S02]  /*4280*/  LOP3.LUT R45, R2.reuse, 0x30, RZ, 0xfc, !PT ;  /* 0x00000030022d7812 */ /* 0x040fe400078efcff */
[----:B------:R-:W-:Y:S02]  /*4290*/  IADD3 R40, P3, PT, R123, R18, RZ ;  /* 0x000000127b287210 */ /* 0x000fe40007f7e0ff */
[----:B------:R-:W-:Y:S02]  /*42a0*/  ISETP.GE.AND P1, PT, R45, UR9, PT ;  /* 0x000000092d007c0c */ /* 0x000fe4000bf26270 */
[----:B------:R-:W-:Y:S02]  /*42b0*/  LOP3.LUT R45, R2, 0x34, RZ, 0xfc, !PT ;  /* 0x00000034022d7812 */ /* 0x000fe400078efcff */
[----:B------:R-:W-:-:S02]  /*42c0*/  LEA.HI R44, R122, 0x7c, RZ, 0x1b ;  /* 0x0000007c7a2c7811 */ /* 0x000fc400078fd8ff */
[----:B------:R-:W-:Y:S02]  /*42d0*/  PRMT R54, RZ, 0x7610, R54 ;  /* 0x00007610ff367816 */ /* 0x000fe40000000036 */
[C---:B------:R-:W-:Y:S01]  /*42e0*/  ISETP.GE.AND P6, PT, R45.reuse, UR9, PT ;  /* 0x000000092d007c0c */ /* 0x040fe2000bfc6270 */
[----:B0-----:R-:W-:Y:S01]  /*42f0*/  IMAD R45, R45, R125, RZ ;  /* 0x0000007d2d2d7224 */ /* 0x001fe200078e02ff */
[----:B------:R-:W-:Y:S02]  /*4300*/  LEA.HI.X.SX32 R41, R123, R25, 0x1, P3 ;  /* 0x000000197b297211 */ /* 0x000fe400018f0eff */
[----:B------:R-:W-:Y:S01]  /*4310*/  LOP3.LUT R123, R2, 0x38, RZ, 0xfc, !PT ;  /* 0x00000038027b7812 */ /* 0x000fe200078efcff */
[----:B------:R0:W2:Y:S01]  /*4320*/  @!P5 LDG.E.U8 R54, desc[UR10][R42.64] ;  /* 0x0000000a2a36d981 */ /* 0x0000a2000c1e1100 */
[----:B------:R-:W-:Y:S02]  /*4330*/  ISETP.GE.AND P2, PT, R44, UR9, PT ;  /* 0x000000092c007c0c */ /* 0x000fe4000bf46270 */
[----:B------:R-:W-:-:S02]  /*4340*/  LOP3.LUT R44, R2, 0x38, RZ, 0xfc, !PT ;  /* 0x00000038022c7812 */ /* 0x000fc400078efcff */
[----:B------:R-:W-:Y:S01]  /*4350*/  PRMT R55, RZ, 0x7610, R55 ;  /* 0x00007610ff377816 */ /* 0x000fe20000000037 */
[----:B-1----:R-:W-:Y:S01]  /*4360*/  IMAD R123, R123, R124, RZ ;  /* 0x0000007c7b7b7224 */ /* 0x002fe200078e02ff */
[----:B------:R-:W-:Y:S02]  /*4370*/  ISETP.GE.AND P5, PT, R44, UR9, PT ;  /* 0x000000092c007c0c */ /* 0x000fe4000bfa6270 */
[C---:B0-----:R-:W-:Y:S02]  /*4380*/  IADD3 R42, P3, PT, R45.reuse, R18, RZ ;  /* 0x000000122d2a7210 */ /* 0x041fe40007f7e0ff */
[----:B------:R0:W2:Y:S01]  /*4390*/  @!P1 LDG.E.U8 R55, desc[UR10][R40.64] ;  /* 0x0000000a28379981 */ /* 0x0000a2000c1e1100 */
[----:B------:R-:W-:Y:S02]  /*43a0*/  PRMT R56, RZ, 0x7610, R56 ;  /* 0x00007610ff387816 */ /* 0x000fe40000000038 */
[----:B------:R-:W-:Y:S02]  /*43b0*/  LEA.HI.X.SX32 R43, R45, R25, 0x1, P3 ;  /* 0x000000192d2b7211 */ /* 0x000fe400018f0eff */
[----:B------:R-:W-:-:S02]  /*43c0*/  LOP3.LUT R125, R2, 0x40, RZ, 0xfc, !PT ;  /* 0x00000040027d7812 */ /* 0x000fc400078efcff */
[----:B------:R-:W-:Y:S01]  /*43d0*/  PRMT R57, RZ, 0x7610, R57 ;  /* 0x00007610ff397816 */ /* 0x000fe20000000039 */
[----:B------:R1:W2:Y:S01]  /*43e0*/  @!P6 LDG.E.U8 R56, desc[UR10][R42.64] ;  /* 0x0000000a2a38e981 */ /* 0x0002a2000c1e1100 */
[----:B0-----:R-:W-:Y:S01]  /*43f0*/  IADD3 R40, P3, PT, R123, R18, RZ ;  /* 0x000000127b287210 */ /* 0x001fe20007f7e0ff */
[----:B----4-:R-:W-:Y:S01]  /*4400*/  IMAD R125, R125, R126, RZ ;  /* 0x0000007e7d7d7224 */ /* 0x010fe200078e02ff */
[----:B------:R-:W-:Y:S01]  /*4410*/  LOP3.LUT R124, R2, 0x44, RZ, 0xfc, !PT ;  /* 0x00000044027c7812 */ /* 0x000fe200078efcff */
[----:B------:R-:W0:Y:S01]  /*4420*/  LDC R126, c[0x0][0x3a8] ;  /* 0x0000ea00ff7e7b82 */ /* 0x000e220000000800 */
[----:B------:R-:W-:Y:S02]  /*4430*/  LEA.HI.X.SX32 R41, R123, R25, 0x1, P3 ;  /* 0x000000197b297211 */ /* 0x000fe400018f0eff */
[----:B-1----:R-:W-:-:S03]  /*4440*/  IADD3 R42, P6, PT, R33, R18, RZ ;  /* 0x00000012212a7210 */ /* 0x002fc60007fde0ff */
[----:B------:R1:W4:Y:S02]  /*4450*/  @!P5 LDG.E.U8 R57, desc[UR10][R40.64] ;  /* 0x0000000a2839d981 */ /* 0x000324000c1e1100 */
[----:B------:R-:W0:Y:S01]  /*4460*/  LDC R123, c[0x0][0x3a8] ;  /* 0x0000ea00ff7b7b82 */ /* 0x000e220000000800 */
[----:B------:R-:W-:Y:S02]  /*4470*/  LEA.HI.X.SX32 R43, R33, R25, 0x1, P6 ;  /* 0x00000019212b7211 */ /* 0x000fe400030f0eff */
        /* <DEDUP_REMOVED lines=23> */
[----:B------:R-:W3:Y:S02]  /*45f0*/  LDC R126, c[0x0][0x3a8] ;  /* 0x0000ea00ff7e7b82 */ /* 0x000ee40000000800 */
[----:B------:R5:W2:Y:S01]  /*4600*/  @!P6 LDG.E.U8 R68, desc[UR10][R42.64] ;  /* 0x0000000a2a44e981 */ /* 0x000aa2000c1e1100 */
[----:B0-----:R-:W-:-:S02]  /*4610*/  IADD3 R40, P4, PT, R123, R18, RZ ;  /* 0x000000127b287210 */ /* 0x001fc40007f9e0ff */
[----:B-----5:R-:W-:Y:S02]  /*4620*/  IADD3 R42, P6, PT, R125, R18, RZ ;  /* 0x000000127d2a7210 */ /* 0x020fe40007fde0ff */
[-C--:B------:R-:W-:Y:S02]  /*4630*/  LEA.HI.X.SX32 R41, R123, R25.reuse, 0x1, P4 ;  /* 0x000000197b297211 */ /* 0x080fe400020f0eff */
[C---:B------:R-:W-:Y:S02]  /*4640*/  LOP3.LUT R123, R2.reuse, 0x50, RZ, 0xfc, !PT ;  /* 0x00000050027b7812 */ /* 0x040fe400078efcff */
[----:B------:R-:W-:Y:S01]  /*4650*/  LEA.HI.X.SX32 R43, R125, R25, 0x1, P6 ;  /* 0x000000197d2b7211 */ /* 0x000fe200030f0eff */
[----:B------:R0:W5:Y:S01]  /*4660*/  @!P5 LDG.E.U8 R69, desc[UR10][R40.64] ;  /* 0x0000000a2845d981 */ /* 0x000162000c1e1100 */
[----:B------:R-:W3:Y:S01]  /*4670*/  LDC R125, c[0x0][0x3a8] ;  /* 0x0000ea00ff7d7b82 */ /* 0x000ee20000000800 */
[----:B-1----:R-:W-:Y:S01]  /*4680*/  IMAD R123, R123, R124, RZ ;  /* 0x0000007c7b7b7224 */ /* 0x002fe200078e02ff */
[----:B------:R-:W-:-:S06]  /*4690*/  LOP3.LUT R45, R2, 0x4c, RZ, 0xfc, !PT ;  /* 0x0000004c022d7812 */ /* 0x000fcc00078efcff */
[----:B------:R-:W1:Y:S01]  /*46a0*/  LDC R124, c[0x0][0x3a8] ;  /* 0x0000ea00ff7c7b82 */ /* 0x000e620000000800 */
[----:B------:R-:W-:Y:S02]  /*46b0*/  ISETP.GE.AND P3, PT, R45, UR9, PT ;  /* 0x000000092d007c0c */ /* 0x000fe4000bf66270 */
[C---:B------:R-:W-:Y:S02]  /*46c0*/  LOP3.LUT R45, R2.reuse, 0x50, RZ, 0xfc, !PT ;  /* 0x00000050022d7812 */ /* 0x040fe400078efcff */
[----:B0-----:R-:W-:Y:S02]  /*46d0*/  IADD3 R40, P6, PT, R123, R18, RZ ;  /* 0x000000127b287210 */ /* 0x001fe40007fde0ff */
[----:B------:R-:W-:Y:S02]  /*46e0*/  ISETP.GE.AND P4, PT, R45, UR9, PT ;  /* 0x000000092d007c0c */ /* 0x000fe4000bf86270 */
[----:B------:R-:W-:Y:S02]  /*46f0*/  LOP3.LUT R45, R2, 0x54, RZ, 0xfc, !PT ;  /* 0x00000054022d7812 */ /* 0x000fe400078efcff */
[----:B------:R-:W-:-:S02]  /*4700*/  LEA.HI R44, R122, 0x9c, RZ, 0x1b ;  /* 0x0000009c7a2c7811 */ /* 0x000fc400078fd8ff */
[----:B------:R-:W-:Y:S02]  /*4710*/  PRMT R70, RZ, 0x7610, R70 ;  /* 0x00007610ff467816 */ /* 0x000fe40000000046 */
[C---:B------:R-:W-:Y:S01]  /*4720*/  ISETP.GE.AND P5, PT, R45.reuse, UR9, PT ;  /* 0x000000092d007c0c */ /* 0x040fe2000bfa6270 */
[----:B---3--:R-:W-:Y:S01]  /*4730*/  IMAD R45, R45, R125, RZ ;  /* 0x0000007d2d2d7224 */ /* 0x008fe200078e02ff */
[----:B------:R-:W-:Y:S02]  /*4740*/  LEA.HI.X.SX32 R41, R123, R25, 0x1, P6 ;  /* 0x000000197b297211 */ /* 0x000fe400030f0eff */
[----:B------:R-:W-:Y:S01]  /*4750*/  LOP3.LUT R123, R2, 0x58, RZ, 0xfc, !PT ;  /* 0x00000058027b7812 */ /* 0x000fe200078efcff */
[----:B------:R0:W3:Y:S01]  /*4760*/  @!P3 LDG.E.U8 R70, desc[UR10][R42.64] ;  /* 0x0000000a2a46b981 */ /* 0x0000e2000c1e1100 */
        /* <DEDUP_REMOVED lines=19> */
[----:B------:R-:W-:Y:S01]  /*48a0*/  ISETP.GE.AND P3, PT, R124, UR9, PT ;  /* 0x000000097c007c0c */ /* 0x000fe2000bf66270 */
[----:B------:R-:W0:Y:S01]  /*48b0*/  LDC R123, c[0x0][0x3a8] ;  /* 0x0000ea00ff7b7b82 */ /* 0x000e220000000800 */
[----:B------:R-:W-:Y:S02]  /*48c0*/  LEA.HI.X.SX32 R43, R32, R25, 0x1, P5 ;  /* 0x00000019202b7211 */ /* 0x000fe400028f0eff */
        /* <DEDUP_REMOVED lines=9> */
[----:B------:R-:W-:Y:S02]  /*4960*/  LOP3.LUT R123, R2, 0x68, RZ, 0xfc, !PT ;  /* 0x00000068027b7812 */ /* 0x000fe400078efcff */
[----:B------:R-:W-:Y:S02]  /*4970*/  PRMT R75, RZ, 0x7610, R75 ;  /* 0x00007610ff4b7816 */ /* 0x000fe4000000004b */
[----:B------:R-:W-:-:S04]  /*4980*/  PRMT R74, RZ, 0x7610, R74 ;  /* 0x00007610ff4a7816 */ /* 0x000fc8000000004a */
[----:B------:R0:W2:Y:S01]  /*4990*/  @!P6 LDG.E.U8 R75, desc[UR10][R40.64] ;  /* 0x0000000a284be981 */ /* 0x0000a2000c1e1100 */
[----:B-1----:R-:W-:-:S03]  /*49a0*/  IMAD R123, R123, R124, RZ ;  /* 0x0000007c7b7b7224 */ /* 0x002fc600078e02ff */
[----:B------:R1:W2:Y:S01]  /*49b0*/  @!P0 LDG.E.U8 R74, desc[UR10][R42.64] ;  /* 0x0000000a2a4a8981 */ /* 0x0002a2000c1e1100 */
[----:B------:R-:W4:Y:S01]  /*49c0*/  LDC R124, c[0x0][0x3a8] ;  /* 0x0000ea00ff7c7b82 */ /* 0x000f220000000800 */
[----:B0-----:R-:W-:-:S04]  /*49d0*/  IADD3 R40, P6, PT, R123, R18, RZ ;  /* 0x000000127b287210 */ /* 0x001fc80007fde0ff */
[-C--:B------:R-:W-:Y:S02]  /*49e0*/  LEA.HI.X.SX32 R41, R123, R25.reuse, 0x1, P6 ;  /* 0x000000197b297211 */ /* 0x080fe400030f0eff */
[C---:B------:R-:W-:Y:S02]  /*49f0*/  LOP3.LUT R123, R2.reuse, 0x70, RZ, 0xfc, !PT ;  /* 0x00000070027b7812 */ /* 0x040fe400078efcff */
[C---:B-1----:R-:W-:Y:S02]  /*4a00*/  IADD3 R42, P0, PT, R45.reuse, R18, RZ ;  /* 0x000000122d2a7210 */ /* 0x042fe40007f1e0ff */
[----:B------:R-:W-:Y:S02]  /*4a10*/  LOP3.LUT R125, R2, 0x6c, RZ, 0xfc, !PT ;  /* 0x0000006c027d7812 */ /* 0x000fe400078efcff */
[----:B------:R-:W-:Y:S02]  /*4a20*/  PRMT R76, RZ, 0x7610, R76 ;  /* 0x00007610ff4c7816 */ /* 0x000fe4000000004c */
[----:B------:R-:W-:Y:S01]  /*4a30*/  LEA.HI.X.SX32 R43, R45, R25, 0x1, P0 ;  /* 0x000000192d2b7211 */ /* 0x000fe200000f0eff */
[----:B----4-:R-:W-:-:S02]  /*4a40*/  IMAD R123, R123, R124, RZ ;  /* 0x0000007c7b7b7224 */ /* 0x010fc400078e02ff */
[----:B------:R-:W-:Y:S01]  /*4a50*/  IMAD R125, R125, R126, RZ ;  /* 0x0000007e7d7d7224 */ /* 0x000fe200078e02ff */
[----:B------:R-:W0:Y:S01]  /*4a60*/  LDC R124, c[0x0][0x3a8] ;  /* 0x0000ea00ff7c7b82 */ /* 0x000e220000000800 */
[C---:B------:R-:W-:Y:S01]  /*4a70*/  LOP3.LUT R45, R2.reuse, 0x6c, RZ, 0xfc, !PT ;  /* 0x0000006c022d7812 */ /* 0x040fe200078efcff */
[----:B------:R1:W4:Y:S01]  /*4a80*/  @!P3 LDG.E.U8 R76, desc[UR10][R42.64] ;  /* 0x0000000a2a4cb981 */ /* 0x000322000c1e1100 */
[----:B------:R-:W-:Y:S02]  /*4a90*/  PRMT R77, RZ, 0x7610, R77 ;  /* 0x00007610ff4d7816 */ /* 0x000fe4000000004d */
[----:B------:R-:W-:Y:S02]  /*4aa0*/  ISETP.GE.AND P0, PT, R45, UR9, PT ;  /* 0x000000092d007c0c */ /* 0x000fe4000bf06270 */
[----:B------:R-:W-:Y:S01]  /*4ab0*/  LOP3.LUT R45, R2, 0x70, RZ, 0xfc, !PT ;  /* 0x00000070022d7812 */ /* 0x000fe200078efcff */
[----:B------:R-:W5:Y:S01]  /*4ac0*/  LDC R126, c[0x0][0x3a8] ;  /* 0x0000ea00ff7e7b82 */ /* 0x000f620000000800 */
[----:B------:R1:W2:Y:S02]  /*4ad0*/  @!P5 LDG.E.U8 R77, desc[UR10][R40.64] ;  /* 0x0000000a284dd981 */ /* 0x0002a4000c1e1100 */
[----:B-1----:R-:W-:-:S02]  /*4ae0*/  IADD3 R42, P3, PT, R125, R18, RZ ;  /* 0x000000127d2a7210 */ /* 0x002fc40007f7e0ff */
[----:B------:R-:W-:Y:S02]  /*4af0*/  ISETP.GE.AND P6, PT, R45, UR9, PT ;  /* 0x000000092d007c0c */ /* 0x000fe4000bfc6270 */
[----:B------:R-:W-:Y:S02]  /*4b00*/  LEA.HI.X.SX32 R43, R125, R25, 0x1, P3 ;  /* 0x000000197d2b7211 */ /* 0x000fe400018f0eff */
[----:B------:R-:W1:Y:S01]  /*4b10*/  LDC R125, c[0x0][0x3a8] ;  /* 0x0000ea00ff7d7b82 */ /* 0x000e620000000800 */
[----:B------:R-:W-:-:S04]  /*4b20*/  IADD3 R40, P5, PT, R123, R18, RZ ;  /* 0x000000127b287210 */ /* 0x000fc80007fbe0ff */
[----:B------:R-:W-:Y:S02]  /*4b30*/  LEA.HI.X.SX32 R41, R123, R25, 0x1, P5 ;  /* 0x000000197b297211 */ /* 0x000fe400028f0eff */
[----:B------:R-:W-:Y:S02]  /*4b40*/  LOP3.LUT R123, R2, 0x78, RZ, 0xfc, !PT ;  /* 0x00000078027b7812 */ /* 0x000fe400078efcff */
[----:B------:R-:W-:-:S03]  /*4b50*/  PRMT R79, RZ, 0x7610, R79 ;  /* 0x00007610ff4f7816 */ /* 0x000fc6000000004f */
[----:B0-----:R-:W-:-:S03]  /*4b60*/  IMAD R123, R123, R124, RZ ;  /* 0x0000007c7b7b7224 */ /* 0x001fc600078e02ff */
[----:B------:R0:W2:Y:S01]  /*4b70*/  @!P6 LDG.E.U8 R79, desc[UR10][R40.64] ;  /* 0x0000000a284fe981 */ /* 0x0000a2000c1e1100 */
[----:B------:R-:W-:Y:S02]  /*4b80*/  LOP3.LUT R45, R2, 0x74, RZ, 0xfc, !PT ;  /* 0x00000074022d7812 */ /* 0x000fe400078efcff */
[----:B------:R-:W-:Y:S02]  /*4b90*/  PRMT R78, RZ, 0x7610, R78 ;  /* 0x00007610ff4e7816 */ /* 0x000fe4000000004e */
[----:B0-----:R-:W-:-:S04]  /*4ba0*/  IADD3 R40, P6, PT, R123, R18, RZ ;  /* 0x000000127b287210 */ /* 0x001fc80007fde0ff */
[----:B------:R0:W2:Y:S01]  /*4bb0*/  @!P0 LDG.E.U8 R78, desc[UR10][R42.64] ;  /* 0x0000000a2a4e8981 */ /* 0x0000a2000c1e1100 */
[----:B------:R-:W-:Y:S02]  /*4bc0*/  LEA.HI.X.SX32 R41, R123, R25, 0x1, P6 ;  /* 0x000000197b297211 */ /* 0x000fe400030f0eff */
[----:B------:R-:W5:Y:S01]  /*4bd0*/  LDC R123, c[0x0][0x3a8] ;  /* 0x0000ea00ff7b7b82 */ /* 0x000f620000000800 */
[C---:B------:R-:W-:Y:S01]  /*4be0*/  ISETP.GE.AND P3, PT, R45.reuse, UR9, PT ;  /* 0x000000092d007c0c */ /* 0x040fe2000bf66270 */
[----:B-1----:R-:W-:-:S05]  /*4bf0*/  IMAD R45, R45, R125, RZ ;  /* 0x0000007d2d2d7224 */ /* 0x002fca00078e02ff */
[----:B0-----:R-:W-:-:S04]  /*4c00*/  IADD3 R42, P5, PT, R45, R18, RZ ;  /* 0x000000122d2a7210 */ /* 0x001fc80007fbe0ff */
[----:B------:R-:W-:Y:S02]  /*4c10*/  LEA.HI.X.SX32 R43, R45, R25, 0x1, P5 ;  /* 0x000000192d2b7211 */ /* 0x000fe400028f0eff */
[----:B------:R-:W-:-:S04]  /*4c20*/  LOP3.LUT R45, R2, 0x80, RZ, 0xfc, !PT ;  /* 0x00000080022d7812 */ /* 0x000fc800078efcff */
[----:B------:R-:W-:Y:S02]  /*4c30*/  ISETP.GE.AND P6, PT, R45, UR9, PT ;  /* 0x000000092d007c0c */ /* 0x000fe4000bfc6270 */
[----:B------:R-:W-:Y:S02]  /*4c40*/  LOP3.LUT R45, R2, 0x84, RZ, 0xfc, !PT ;  /* 0x00000084022d7812 */ /* 0x000fe400078efcff */
[----:B------:R-:W-:Y:S02]  /*4c50*/  LEA.HI R44, R122, 0xbc, RZ, 0x1b ;  /* 0x000000bc7a2c7811 */ /* 0x000fe400078fd8ff */
[----:B------:R-:W-:Y:S01]  /*4c60*/  PRMT R80, RZ, 0x7610, R80 ;  /* 0x00007610ff507816 */ /* 0x000fe20000000050 */
[----:B-----5:R-:W-:Y:S01]  /*4c70*/  IMAD R45, R45, R123, RZ ;  /* 0x0000007b2d2d7224 */ /* 0x020fe200078e02ff */
[----:B------:R-:W-:Y:S01]  /*4c80*/  LOP3.LUT R125, R2, 0x80, RZ, 0xfc, !PT ;  /* 0x00000080027d7812 */ /* 0x000fe200078efcff */
[----:B------:R-:W0:Y:S01]  /*4c90*/  LDC R123, c[0x0][0x3a8] ;  /* 0x0000ea00ff7b7b82 */ /* 0x000e220000000800 */
[----:B------:R-:W-:-:S02]  /*4ca0*/  ISETP.GE.AND P4, PT, R44, UR9, PT ;  /* 0x000000092c007c0c */ /* 0x000fc4000bf86270 */
[----:B------:R-:W-:Y:S01]  /*4cb0*/  LOP3.LUT R44, R2, 0x78, RZ, 0xfc, !PT ;  /* 0x00000078022c7812 */ /* 0x000fe200078efcff */
[----:B------:R1:W5:Y:S01]  /*4cc0*/  @!P3 LDG.E.U8 R80, desc[UR10][R42.64] ;  /* 0x0000000a2a50b981 */ /* 0x000362000c1e1100 */
[----:B------:R-:W-:Y:S02]  /*4cd0*/  IMAD R125, R125, R126, RZ ;  /* 0x0000007e7d7d7224 */ /* 0x000fe400078e02ff */
[----:B------:R-:W-:Y:S01]  /*4ce0*/  ISETP.GE.AND P0, PT, R44, UR9, PT ;  /* 0x000000092c007c0c */ /* 0x000fe2000bf06270 */
[----:B------:R-:W3:Y:S01]  /*4cf0*/  LDC R126, c[0x0][0x3a8] ;  /* 0x0000ea00ff7e7b82 */ /* 0x000ee20000000800 */
[----:B------:R-:W-:Y:S02]  /*4d00*/  PRMT R82, RZ, 0x7610, R82 ;  /* 0x00007610ff527816 */ /* 0x000fe40000000052 */
[----:B-1----:R-:W-:-:S04]  /*4d10*/  IADD3 R42, P3, PT, R31, R18, RZ ;  /* 0x000000121f2a7210 */ /* 0x002fc80007f7e0ff */
[----:B------:R-:W-:Y:S02]  /*4d20*/  LEA.HI.X.SX32 R43, R31, R25, 0x1, P3 ;  /* 0x000000191f2b7211 */ /* 0x000fe400018f0eff */
[----:B------:R-:W-:-:S03]  /*4d30*/  PRMT R81, RZ, 0x7610, R81 ;  /* 0x00007610ff517816 */ /* 0x000fc60000000051 */
[----:B------:R1:W2:Y:S01]  /*4d40*/  @!P2 LDG.E.U8 R82, desc[UR10][R42.64] ;  /* 0x0000000a2a52a981 */ /* 0x0002a2000c1e1100 */
[----:B------:R-:W-:-:S03]  /*4d50*/  LOP3.LUT R124, R2, 0x84, RZ, 0xfc, !PT ;  /* 0x00000084027c7812 */ /* 0x000fc600078efcff */
[----:B------:R1:W2:Y:S02]  /*4d60*/  @!P0 LDG.E.U8 R81, desc[UR10][R40.64] ;  /* 0x0000000a28518981 */ /* 0x0002a4000c1e1100 */
[----:B-1----:R-:W-:-:S04]  /*4d70*/  IADD3 R42, P2, PT, R45, R18, RZ ;  /* 0x000000122d2a7210 */ /* 0x002fc80007f5e0ff */
[-C--:B------:R-:W-:Y:S02]  /*4d80*/  LEA.HI.X.SX32 R43, R45, R25.reuse, 0x1, P2 ;  /* 0x000000192d2b7211 */ /* 0x080fe400010f0eff */
[C---:B------:R-:W-:Y:S02]  /*4d90*/  IADD3 R40, P3, PT, R125.reuse, R18, RZ ;  /* 0x000000127d287210 */ /* 0x040fe40007f7e0ff */
[C---:B------:R-:W-:Y:S02]  /*4da0*/  LOP3.LUT R45, R2.reuse, 0x8c, RZ, 0xfc, !PT ;  /* 0x0000008c022d7812 */ /* 0x040fe400078efcff */
[----:B------:R-:W-:Y:S02]  /*4db0*/  LEA.HI.X.SX32 R41, R125, R25, 0x1, P3 ;  /* 0x000000197d297211 */ /* 0x000fe400018f0eff */
[----:B------:R-:W-:Y:S01]  /*4dc0*/  LOP3.LUT R125, R2, 0x88, RZ, 0xfc, !PT ;  /* 0x00000088027d7812 */ /* 0x000fe200078efcff */
[----:B0-----:R-:W-:Y:S01]  /*4dd0*/  IMAD R45, R45, R123, RZ ;  /* 0x0000007b2d2d7224 */ /* 0x001fe200078e02ff */
[----:B------:R-:W-:Y:S01]  /*4de0*/  ISETP.GE.AND P0, PT, R124, UR9, PT ;  /* 0x000000097c007c0c */ /* 0x000fe2000bf06270 */
[----:B------:R-:W0:Y:S01]  /*4df0*/  LDC R123, c[0x0][0x3a8] ;  /* 0x0000ea00ff7b7b82 */ /* 0x000e220000000800 */
[----:B------:R-:W-:Y:S01]  /*4e00*/  PRMT R83, RZ, 0x7610, R83 ;  /* 0x00007610ff537816 */ /* 0x000fe20000000053 */
[----:B---3--:R-:W-:Y:S01]  /*4e10*/  IMAD R125, R125, R126, RZ ;  /* 0x0000007e7d7d7224 */ /* 0x008fe200078e02ff */
[----:B------:R-:W-:-:S04]  /*4e20*/  PRMT R84, RZ, 0x7610, R84 ;  /* 0x00007610ff547816 */ /* 0x000fc80000000054 */
[----:B------:R1:W3:Y:S01]  /*4e30*/  @!P6 LDG.E.U8 R83, desc[UR10][R40.64] ;  /* 0x0000000a2853e981 */ /* 0x0002e2000c1e1100 */
[----:B------:R-:W-:Y:S01]  /*4e40*/  LOP3.LUT R124, R2, 0x88, RZ, 0xfc, !PT ;  /* 0x00000088027c7812 */ /* 0x000fe200078efcff */
[----:B------:R-:W2:Y:S03]  /*4e50*/  LDC R126, c[0x0][0x3a8] ;  /* 0x0000ea00ff7e7b82 */ /* 0x000ea60000000800 */
[----:B------:R1:W2:Y:S02]  /*4e60*/  @!P0 LDG.E.U8 R84, desc[UR10][R42.64] ;  /* 0x0000000a2a548981 */ /* 0x0002a4000c1e1100 */
[----:B-1----:R-:W-:-:S04]  /*4e70*/  IADD3 R40, P6, PT, R125, R18, RZ ;  /* 0x000000127d287210 */ /* 0x002fc80007fde0ff */
[-C--:B------:R-:W-:Y:S02]  /*4e80*/  LEA.HI.X.SX32 R41, R125, R25.reuse, 0x1, P6 ;  /* 0x000000197d297211 */ /* 0x080fe400030f0eff */
[C---:B------:R-:W-:Y:S01]  /*4e90*/  IADD3 R42, P0, PT, R45.reuse, R18, RZ ;  /* 0x000000122d2a7210 */ /* 0x040fe20007f1e0ff */
[----:B------:R-:W1:Y:S03]  /*4ea0*/  LDC R125, c[0x0][0x3a8] ;  /* 0x0000ea00ff7d7b82 */ /* 0x000e660000000800 */
[----:B------:R-:W-:Y:S02]  /*4eb0*/  LEA.HI.X.SX32 R43, R45, R25, 0x1, P0 ;  /* 0x000000192d2b7211 */ /* 0x000fe400000f0eff */
[----:B------:R-:W-:Y:S02]  /*4ec0*/  LOP3.LUT R45, R2, 0x90, RZ, 0xfc, !PT ;  /* 0x00000090022d7812 */ /* 0x000fe400078efcff */
[----:B------:R-:W-:-:S02]  /*4ed0*/  ISETP.GE.AND P3, PT, R124, UR9, PT ;  /* 0x000000097c007c0c */ /* 0x000fc4000bf66270 */
[----:B------:R-:W-:Y:S01]  /*4ee0*/  LOP3.LUT R124, R2, 0x8c, RZ, 0xfc, !PT ;  /* 0x0000008c027c7812 */ /* 0x000fe200078efcff */
[----:B0-----:R-:W-:Y:S02]  /*4ef0*/  IMAD R45, R45, R123, RZ ;  /* 0x0000007b2d2d7224 */ /* 0x001fe400078e02ff */
[----:B------:R-:W0:Y:S01]  /*4f00*/  LDC R123, c[0x0][0x3a8] ;  /* 0x0000ea00ff7b7b82 */ /* 0x000e220000000800 */
[----:B------:R-:W-:Y:S02]  /*4f10*/  ISETP.GE.AND P2, PT, R124, UR9, PT ;  /* 0x000000097c007c0c */ /* 0x000fe4000bf46270 */
[----:B------:R-:W-:Y:S02]  /*4f20*/  LOP3.LUT R124, R2, 0x90, RZ, 0xfc, !PT ;  /* 0x00000090027c7812 */ /* 0x000fe400078efcff */
[----:B------:R-:W-:Y:S02]  /*4f30*/  PRMT R85, RZ, 0x7610, R85 ;  /* 0x00007610ff557816 */ /* 0x000fe40000000055 */
[----:B------:R-:W-:-:S02]  /*4f40*/  ISETP.GE.AND P6, PT, R124, UR9, PT ;  /* 0x000000097c007c0c */ /* 0x000fc4000bfc6270 */
[----:B------:R-:W-:Y:S02]  /*4f50*/  LOP3.LUT R124, R2, 0x94, RZ, 0xfc, !PT ;  /* 0x00000094027c7812 */ /* 0x000fe400078efcff */
[----:B------:R1:W3:Y:S03]  /*4f60*/  @!P3 LDG.E.U8 R85, desc[UR10][R40.64] ;  /* 0x0000000a2855b981 */ /* 0x0002e6000c1e1100 */
[----:B-1----:R-:W-:Y:S02]  /*4f70*/  IMAD R124, R124, R125, RZ ;  /* 0x0000007d7c7c7224 */ /* 0x002fe400078e02ff */
[----:B------:R-:W1:Y:S01]  /*4f80*/  LDC R125, c[0x0][0x3a8] ;  /* 0x0000ea00ff7d7b82 */ /* 0x000e620000000800 */
[----:B------:R-:W-:Y:S02]  /*4f90*/  PRMT R86, RZ, 0x7610, R86 ;  /* 0x00007610ff567816 */ /* 0x000fe40000000056 */
[----:B------:R-:W-:-:S02]  /*4fa0*/  IADD3 R40, P3, PT, R45, R18, RZ ;  /* 0x000000122d287210 */ /* 0x000fc40007f7e0ff */
[----:B------:R-:W-:Y:S02]  /*4fb0*/  PRMT R87, RZ, 0x7610, R87 ;  /* 0x00007610ff577816 */ /* 0x000fe40000000057 */
[----:B------:R0:W3:Y:S01]  /*4fc0*/  @!P2 LDG.E.U8 R86, desc[UR10][R42.64] ;  /* 0x0000000a2a56a981 */ /* 0x0000e2000c1e1100 */
[----:B------:R-:W-:Y:S02]  /*4fd0*/  LEA.HI.X.SX32 R41, R45, R25, 0x1, P3 ;  /* 0x000000192d297211 */ /* 0x000fe400018f0eff */
[----:B------:R-:W-:Y:S02]  /*4fe0*/  LOP3.LUT R45, R2, 0x98, RZ, 0xfc, !PT ;  /* 0x00000098022d7812 */ /* 0x000fe400078efcff */
[----:B------:R-:W-:Y:S01]  /*4ff0*/  LEA.HI R44, R122, 0xdc, RZ, 0x1b ;  /* 0x000000dc7a2c7811 */ /* 0x000fe200078fd8ff */
[----:B------:R0:W3:Y:S02]  /*5000*/  @!P6 LDG.E.U8 R87, desc[UR10][R40.64] ;  /* 0x0000000a2857e981 */ /* 0x0000e4000c1e1100 */
[----:B0-----:R-:W-:Y:S01]  /*5010*/  IMAD R45, R45, R123, RZ ;  /* 0x0000007b2d2d7224 */ /* 0x001fe200078e02ff */
[----:B------:R-:W-:-:S02]  /*5020*/  IADD3 R42, P2, PT, R124, R18, RZ ;  /* 0x000000127c2a7210 */ /* 0x000fc40007f5e0ff */
[----:B------:R-:W-:Y:S02]  /*5030*/  ISETP.GE.AND P5, PT, R44, UR9, PT ;  /* 0x000000092c007c0c */ /* 0x000fe4000bfa6270 */
[-C--:B------:R-:W-:Y:S02]  /*5040*/  LEA.HI.X.SX32 R43, R124, R25.reuse, 0x1, P2 ;  /* 0x000000197c2b7211 */ /* 0x080fe400010f0eff */
[C---:B------:R-:W-:Y:S02]  /*5050*/  IADD3 R40, P2, PT, R45.reuse, R18, RZ ;  /* 0x000000122d287210 */ /* 0x040fe40007f5e0ff */
[C---:B------:R-:W-:Y:S02]  /*5060*/  LOP3.LUT R44, R2.reuse, 0x94, RZ, 0xfc, !PT ;  /* 0x00000094022c7812 */ /* 0x040fe400078efcff */
[----:B------:R-:W-:Y:S02]  /*5070*/  LEA.HI.X.SX32 R41, R45, R25, 0x1, P2 ;  /* 0x000000192d297211 */ /* 0x000fe400010f0eff */
[----:B------:R-:W-:Y:S01]  /*5080*/  LOP3.LUT R124, R2, 0xa0, RZ, 0xfc, !PT ;  /* 0x000000a0027c7812 */ /* 0x000fe200078efcff */
[----:B------:R-:W0:Y:S01]  /*5090*/  LDC R45, c[0x0][0x3a8] ;  /* 0x0000ea00ff2d7b82 */ /* 0x000e220000000800 */
[----:B------:R-:W-:-:S02]  /*50a0*/  ISETP.GE.AND P0, PT, R44, UR9, PT ;  /* 0x000000092c007c0c */ /* 0x000fc4000bf06270 */
[----:B------:R-:W-:Y:S01]  /*50b0*/  LOP3.LUT R44, R2, 0x98, RZ, 0xfc, !PT ;  /* 0x00000098022c7812 */ /* 0x000fe200078efcff */
[----:B-1----:R-:W-:Y:S01]  /*50c0*/  IMAD R124, R124, R125, RZ ;  /* 0x0000007d7c7c7224 */ /* 0x002fe200078e02ff */
[----:B------:R-:W-:Y:S02]  /*50d0*/  PRMT R88, RZ, 0x7610, R88 ;  /* 0x00007610ff587816 */ /* 0x000fe40000000058 */
[----:B------:R-:W-:Y:S01]  /*50e0*/  ISETP.GE.AND P3, PT, R44, UR9, PT ;  /* 0x000000092c007c0c */ /* 0x000fe2000bf66270 */
[----:B------:R-:W1:Y:S01]  /*50f0*/  LDC R125, c[0x0][0x3a8] ;  /* 0x0000ea00ff7d7b82 */ /* 0x000e620000000800 */
[----:B------:R-:W-:Y:S02]  /*5100*/  PRMT R93, RZ, 0x7610, R93 ;  /* 0x00007610ff5d7816 */ /* 0x000fe4000000005d */
[----:B------:R-:W-:-:S03]  /*5110*/  LOP3.LUT R44, R2, 0xa0, RZ, 0xfc, !PT ;  /* 0x000000a0022c7812 */ /* 0x000fc600078efcff */
[----:B------:R4:W3:Y:S01]  /*5120*/  @!P0 LDG.E.U8 R88, desc[UR10][R42.64] ;  /* 0x0000000a2a588981 */ /* 0x0008e2000c1e1100 */
[----:B------:R-:W-:Y:S02]  /*5130*/  ISETP.GE.AND P2, PT, R44, UR9, PT ;  /* 0x000000092c007c0c */ /* 0x000fe4000bf46270 */
[C---:B------:R-:W-:Y:S02]  /*5140*/  LOP3.LUT R123, R2.reuse, 0xa4, RZ, 0xfc, !PT ;  /* 0x000000a4027b7812 */ /* 0x040fe400078efcff */
[----:B------:R-:W-:Y:S01]  /*5150*/  LOP3.LUT R44, R2, 0xa4, RZ, 0xfc, !PT ;  /* 0x000000a4022c7812 */ /* 0x000fe200078efcff */
[----:B------:R4:W3:Y:S02]  /*5160*/  @!P3 LDG.E.U8 R93, desc[UR10][R40.64] ;  /* 0x0000000a285db981 */ /* 0x0008e4000c1e1100 */
[----:B----4-:R-:W-:-:S04]  /*5170*/  IADD3 R42, P0, PT, R30, R18, RZ ;  /* 0x000000121e2a7210 */ /* 0x010fc80007f1e0ff */
[----:B------:R-:W-:Y:S02]  /*5180*/  LEA.HI.X.SX32 R43, R30, R25, 0x1, P0 ;  /* 0x000000191e2b7211 */ /* 0x000fe400000f0eff */
[----:B------:R-:W-:Y:S02]  /*5190*/  IADD3 R40, P0, PT, R124, R18, RZ ;  /* 0x000000127c287210 */ /* 0x000fe40007f1e0ff */
[----:B------:R-:W-:Y:S01]  /*51a0*/  PRMT R94, RZ, 0x7610, R94 ;  /* 0x00007610ff5e7816 */ /* 0x000fe2000000005e */
[----:B0-----:R-:W-:Y:S01]  /*51b0*/  IMAD R44, R44, R45, RZ ;  /* 0x0000002d2c2c7224 */ /* 0x001fe200078e02ff */
[----:B------:R-:W-:Y:S01]  /*51c0*/  ISETP.GE.AND P3, PT, R123, UR9, PT ;  /* 0x000000097b007c0c */ /* 0x000fe2000bf66270 */
[----:B------:R-:W0:Y:S01]  /*51d0*/  LDC R45, c[0x0][0x3a8] ;  /* 0x0000ea00ff2d7b82 */ /* 0x000e220000000800 */
[----:B------:R-:W-:Y:S02]  /*51e0*/  LEA.HI.X.SX32 R41, R124, R25, 0x1, P0 ;  /* 0x000000197c297211 */ /* 0x000fe400000f0eff */
[C---:B------:R-:W-:Y:S01]  /*51f0*/  LOP3.LUT R123, R2.reuse, 0xa8, RZ, 0xfc, !PT ;  /* 0x000000a8027b7812 */ /* 0x040fe200078efcff */
[----:B------:R4:W3:Y:S01]  /*5200*/  @!P1 LDG.E.U8 R94, desc[UR10][R42.64] ;  /* 0x0000000a2a5e9981 */ /* 0x0008e2000c1e1100 */
[----:B------:R-:W-:-:S02]  /*5210*/  LOP3.LUT R124, R2, 0xa8, RZ, 0xfc, !PT ;  /* 0x000000a8027c7812 */ /* 0x000fc400078efcff */
[----:B------:R-:W-:Y:S02]  /*5220*/  PRMT R95, RZ, 0x7610, R95 ;  /* 0x00007610ff5f7816 */ /* 0x000fe4000000005f */
[----:B------:R-:W-:Y:S01]  /*5230*/  ISETP.GE.AND P0, PT, R123, UR9, PT ;  /* 0x000000097b007c0c */ /* 0x000fe2000bf06270 */
[----:B-1----:R-:W-:Y:S01]  /*5240*/  IMAD R124, R124, R125, RZ ;  /* 0x0000007d7c7c7224 */ /* 0x002fe200078e02ff */
[----:B------:R-:W-:Y:S01]  /*5250*/  LOP3.LUT R123, R2, 0xac, RZ, 0xfc, !PT ;  /* 0x000000ac027b7812 */ /* 0x000fe200078efcff */
[----:B------:R-:W1:Y:S01]  /*5260*/  LDC R125, c[0x0][0x3a8] ;  /* 0x0000ea00ff7d7b82 */ /* 0x000e620000000800 */
[----:B------:R4:W3:Y:S02]  /*5270*/  @!P2 LDG.E.U8 R95, desc[UR10][R40.64] ;  /* 0x0000000a285fa981 */ /* 0x0008e4000c1e1100 */
[----:B----4-:R-:W-:Y:S02]  /*5280*/  IADD3 R42, P1, PT, R44, R18, RZ ;  /* 0x000000122c2a7210 */ /* 0x010fe40007f3e0ff */
[----:B------:R-:W-:-:S02]  /*5290*/  ISETP.GE.AND P2, PT, R123, UR9, PT ;  /* 0x000000097b007c0c */ /* 0x000fc4000bf46270 */
[----:B------:R-:W-:Y:S02]  /*52a0*/  LEA.HI.X.SX32 R43, R44, R25, 0x1, P1 ;  /* 0x000000192c2b7211 */ /* 0x000fe400008f0eff */
[----:B------:R-:W-:Y:S02]  /*52b0*/  LOP3.LUT R123, R2, 0xb0, RZ, 0xfc, !PT ;  /* 0x000000b0027b7812 */ /* 0x000fe400078efcff */
[----:B------:R-:W-:-:S04]  /*52c0*/  IADD3 R40, P1, PT, R124, R18, RZ ;  /* 0x000000127c287210 */ /* 0x000fc80007f3e0ff */
[----:B------:R-:W-:Y:S02]  /*52d0*/  LEA.HI.X.SX32 R41, R124, R25, 0x1, P1 ;  /* 0x000000197c297211 */ /* 0x000fe400008f0eff */
[----:B------:R-:W-:Y:S02]  /*52e0*/  ISETP.GE.AND P1, PT, R123, UR9, PT ;  /* 0x000000097b007c0c */ /* 0x000fe4000bf26270 */
[----:B------:R-:W4:Y:S01]  /*52f0*/  LDC R123, c[0x0][0x3a8] ;  /* 0x0000ea00ff7b7b82 */ /* 0x000f220000000800 */
[----:B------:R-:W-:Y:S02]  /*5300*/  LOP3.LUT R44, R2, 0xac, RZ, 0xfc, !PT ;  /* 0x000000ac022c7812 */ /* 0x000fe400078efcff */
[----:B------:R-:W-:-:S03]  /*5310*/  PRMT R96, RZ, 0x7610, R96 ;  /* 0x00007610ff607816 */ /* 0x000fc60000000060 */
[----:B0-----:R-:W-:Y:S01]  /*5320*/  IMAD R44, R44, R45, RZ ;  /* 0x0000002d2c2c7224 */ /* 0x001fe200078e02ff */
[C---:B------:R-:W-:Y:S02]  /*5330*/  LOP3.LUT R45, R2.reuse, 0xb4, RZ, 0xfc, !PT ;  /* 0x000000b4022d7812 */ /* 0x040fe400078efcff */
[----:B------:R0:W3:Y:S01]  /*5340*/  @!P3 LDG.E.U8 R96, desc[UR10][R42.64] ;  /* 0x0000000a2a60b981 */ /* 0x0000e2000c1e1100 */
[----:B------:R-:W-:Y:S02]  /*5350*/  PRMT R98, RZ, 0x7610, R98 ;  /* 0x00007610ff627816 */ /* 0x000fe40000000062 */
[----:B------:R-:W-:Y:S02]  /*5360*/  LOP3.LUT R124, R2, 0xb0, RZ, 0xfc, !PT ;  /* 0x000000b0027c7812 */ /* 0x000fe400078efcff */
[----:B0-----:R-:W-:-:S04]  /*5370*/  IADD3 R42, P3, PT, R44, R18, RZ ;  /* 0x000000122c2a7210 */ /* 0x001fc80007f7e0ff */
[----:B------:R-:W-:Y:S01]  /*5380*/  LEA.HI.X.SX32 R43, R44, R25, 0x1, P3 ;  /* 0x000000192c2b7211 */ /* 0x000fe200018f0eff */
[----:B----4-:R-:W-:Y:S01]  /*5390*/  IMAD R45, R45, R123, RZ ;  /* 0x0000007b2d2d7224 */ /* 0x010fe200078e02ff */
[----:B------:R-:W-:Y:S01]  /*53a0*/  PRMT R97, RZ, 0x7610, R97 ;  /* 0x00007610ff617816 */ /* 0x000fe20000000061 */
[----:B-1----:R-:W-:Y:S02]  /*53b0*/  IMAD R124, R124, R125, RZ ;  /* 0x0000007d7c7c7224 */ /* 0x002fe400078e02ff */
[----:B------:R0:W4:Y:S04]  /*53c0*/  @!P2 LDG.E.U8 R98, desc[UR10][R42.64] ;  /* 0x0000000a2a62a981 */ /* 0x000128000c1e1100 */
[----:B------:R1:W3:Y:S01]  /*53d0*/  @!P0 LDG.E.U8 R97, desc[UR10][R40.64] ;  /* 0x0000000a28618981 */ /* 0x0002e2000c1e1100 */
[----:B0-----:R-:W-:-:S04]  /*53e0*/  IADD3 R42, P3, PT, R45, R18, RZ ;  /* 0x000000122d2a7210 */ /* 0x001fc80007f7e0ff */
[-C--:B------:R-:W-:Y:S02]  /*53f0*/  LEA.HI.X.SX32 R43, R45, R25.reuse, 0x1, P3 ;  /* 0x000000192d2b7211 */ /* 0x080fe400018f0eff */
[----:B-1----:R-:W-:Y:S01]  /*5400*/  IADD3 R40, P6, PT, R124, R18, RZ ;  /* 0x000000127c287210 */ /* 0x002fe20007fde0ff */
[----:B------:R-:W0:Y:S01]  /*5410*/  LDC R45, c[0x0][0x3a8] ;  /* 0x0000ea00ff2d7b82 */ /* 0x000e220000000800 */
[----:B------:R-:W-:Y:S02]  /*5420*/  LOP3.LUT R44, R2, 0xb4, RZ, 0xfc, !PT ;  /* 0x000000b4022c7812 */ /* 0x000fe400078efcff */
[----:B------:R-:W-:Y:S02]  /*5430*/  LEA.HI.X.SX32 R41, R124, R25, 0x1, P6 ;  /* 0x000000197c297211 */ /* 0x000fe400030f0eff */
[----:B------:R-:W-:-:S03]  /*5440*/  ISETP.GE.AND P0, PT, R44, UR9, PT ;  /* 0x000000092c007c0c */ /* 0x000fc6000bf06270 */
[----:B------:R-:W1:Y:S01]  /*5450*/  LDC R124, c[0x0][0x3a8] ;  /* 0x0000ea00ff7c7b82 */ /* 0x000e620000000800 */
[----:B------:R-:W-:Y:S02]  /*5460*/  LOP3.LUT R44, R2, 0xb8, RZ, 0xfc, !PT ;  /* 0x000000b8022c7812 */ /* 0x000fe400078efcff */
[----:B------:R-:W-:Y:S02]  /*5470*/  PRMT R99, RZ, 0x7610, R99 ;  /* 0x00007610ff637816 */ /* 0x000fe40000000063 */
[----:B------:R-:W-:Y:S02]  /*5480*/  ISETP.GE.AND P2, PT, R44, UR9, PT ;  /* 0x000000092c007c0c */ /* 0x000fe4000bf46270 */
[----:B------:R-:W-:Y:S02]  /*5490*/  LOP3.LUT R44, R2, 0xc0, RZ, 0xfc, !PT ;  /* 0x000000c0022c7812 */ /* 0x000fe400078efcff */
[----:B------:R0:W3:Y:S02]  /*54a0*/  @!P1 LDG.E.U8 R99, desc[UR10][R40.64] ;  /* 0x0000000a28639981 */ /* 0x0000e4000c1e1100 */
[----:B------:R-:W-:-:S02]  /*54b0*/  ISETP.GE.AND P1, PT, R44, UR9, PT ;  /* 0x000000092c007c0c */ /* 0x000fc4000bf26270 */
[C---:B------:R-:W-:Y:S02]  /*54c0*/  LOP3.LUT R44, R2.reuse, 0xb8, RZ, 0xfc, !PT ;  /* 0x000000b8022c7812 */ /* 0x040fe400078efcff */
[----:B------:R-:W-:Y:S02]  /*54d0*/  PRMT R100, RZ, 0x7610, R100 ;  /* 0x00007610ff647816 */ /* 0x000fe40000000064 */
[----:B------:R-:W-:Y:S01]  /*54e0*/  LOP3.LUT R123, R2, 0xc4, RZ, 0xfc, !PT ;  /* 0x000000c4027b7812 */ /* 0x000fe200078efcff */
[----:B0-----:R-:W-:-:S03]  /*54f0*/  IMAD R44, R44, R45, RZ ;  /* 0x0000002d2c2c7224 */ /* 0x001fc600078e02ff */
[----:B------:R0:W3:Y:S01]  /*5500*/  @!P0 LDG.E.U8 R100, desc[UR10][R42.64] ;  /* 0x0000000a2a648981 */ /* 0x0000e2000c1e1100 */
[C---:B------:R-:W-:Y:S02]  /*5510*/  ISETP.GE.AND P0, PT, R123.reuse, UR9, PT ;  /* 0x000000097b007c0c */ /* 0x040fe4000bf06270 */
[----:B------:R-:W-:Y:S01]  /*5520*/  IADD3 R40, P3, PT, R44, R18, RZ ;  /* 0x000000122c287210 */ /* 0x000fe20007f7e0ff */
[----:B-1----:R-:W-:Y:S01]  /*5530*/  IMAD R123, R123, R124, RZ ;  /* 0x0000007c7b7b7224 */ /* 0x002fe200078e02ff */
[----:B------:R-:W-:Y:S02]  /*5540*/  LOP3.LUT R125, R2, 0xc0, RZ, 0xfc, !PT ;  /* 0x000000c0027d7812 */ /* 0x000fe400078efcff */
[----:B------:R-:W-:Y:S02]  /*5550*/  LEA.HI.X.SX32 R41, R44, R25, 0x1, P3 ;  /* 0x000000192c297211 */ /* 0x000fe400018f0eff */
[----:B------:R-:W-:Y:S02]  /*5560*/  IADD3 R44, P3, PT, R123, R18, RZ ;  /* 0x000000127b2c7210 */ /* 0x000fe40007f7e0ff */
[----:B------:R-:W-:-:S02]  /*5570*/  PRMT R106, RZ, 0x7610, R106 ;  /* 0x00007610ff6a7816 */ /* 0x000fc4000000006a */
[----:B------:R-:W-:Y:S01]  /*5580*/  LEA.HI.X.SX32 R45, R123, R25, 0x1, P3 ;  /* 0x000000197b2d7211 */ /* 0x000fe200018f0eff */
[----:B--2---:R-:W-:Y:S01]  /*5590*/  IMAD R125, R125, R126, RZ ;  /* 0x0000007e7d7d7224 */ /* 0x004fe200078e02ff */
[----:B------:R-:W-:Y:S01]  /*55a0*/  LOP3.LUT R124, R2, 0xd0, RZ, 0xfc, !PT ;  /* 0x000000d0027c7812 */ /* 0x000fe200078efcff */
[----:B------:R-:W1:Y:S02]  /*55b0*/  LDC R126, c[0x0][0x3a8] ;  /* 0x0000ea00ff7e7b82 */ /* 0x000e640000000800 */
[----:B------:R-:W2:Y:S01]  /*55c0*/  @!P0 LDG.E.U8 R106, desc[UR10][R44.64] ;  /* 0x0000000a2c6a8981 */ /* 0x000ea2000c1e1100 */
[----:B------:R-:W-:-:S05]  /*55d0*/  ISETP.GE.AND P0, PT, R124, UR9, PT ;  /* 0x000000097c007c0c */ /* 0x000fca000bf06270 */
[----:B------:R-:W5:Y:S01]  /*55e0*/  LDC R124, c[0x0][0x3a8] ;  /* 0x0000ea00ff7c7b82 */ /* 0x000f620000000800 */
[C---:B0-----:R-:W-:Y:S02]  /*55f0*/  IADD3 R42, P6, PT, R125.reuse, R18, RZ ;  /* 0x000000127d2a7210 */ /* 0x041fe40007fde0ff */
[----:B------:R-:W-:Y:S02]  /*5600*/  PRMT R105, RZ, 0x7610, R105 ;  /* 0x00007610ff697816 */ /* 0x000fe40000000069 */
[----:B------:R-:W-:Y:S02]  /*5610*/  LEA.HI.X.SX32 R43, R125, R25, 0x1, P6 ;  /* 0x000000197d2b7211 */ /* 0x000fe400030f0eff */
[C---:B------:R-:W-:Y:S02]  /*5620*/  LOP3.LUT R123, R2.reuse, 0xc8, RZ, 0xfc, !PT ;  /* 0x000000c8027b7812 */ /* 0x040fe400078efcff */
[----:B------:R-:W-:Y:S01]  /*5630*/  LOP3.LUT R125, R2, 0xd0, RZ, 0xfc, !PT ;  /* 0x000000d0027d7812 */ /* 0x000fe200078efcff */
[----:B------:R0:W2:Y:S01]  /*5640*/  @!P1 LDG.E.U8 R105, desc[UR10][R42.64] ;  /* 0x0000000a2a699981 */ /* 0x0000a2000c1e1100 */
[----:B------:R-:W-:-:S02]  /*5650*/  PRMT R104, RZ, 0x7610, R104 ;  /* 0x00007610ff687816 */ /* 0x000fc40000000068 */
[----:B------:R-:W-:Y:S02]  /*5660*/  ISETP.GE.AND P1, PT, R123, UR9, PT ;  /* 0x000000097b007c0c */ /* 0x000fe4000bf26270 */
[C---:B------:R-:W-:Y:S01]  /*5670*/  LOP3.LUT R123, R2.reuse, 0xd4, RZ, 0xfc, !PT ;  /* 0x000000d4027b7812 */ /* 0x040fe200078efcff */
[----:B-1----:R-:W-:Y:S01]  /*5680*/  IMAD R125, R125, R126, RZ ;  /* 0x0000007e7d7d7224 */ /* 0x002fe200078e02ff */
[----:B------:R1:W2:Y:S01]  /*5690*/  @!P2 LDG.E.U8 R104, desc[UR10][R40.64] ;  /* 0x0000000a2868a981 */ /* 0x0002a2000c1e1100 */
[C---:B------:R-:W-:Y:S01]  /*56a0*/  LOP3.LUT R127, R2.reuse, 0xc8, RZ, 0xfc, !PT ;  /* 0x000000c8027f7812 */ /* 0x040fe200078efcff */
[----:B------:R-:W1:Y:S01]  /*56b0*/  LDC R126, c[0x0][0x3a8] ;  /* 0x0000ea00ff7e7b82 */ /* 0x000e620000000800 */
[----:B------:R-:W-:Y:S02]  /*56c0*/  ISETP.GE.AND P2, PT, R123, UR9, PT ;  /* 0x000000097b007c0c */ /* 0x000fe4000bf46270 */
[----:B0-----:R-:W-:Y:S01]  /*56d0*/  IADD3 R42, P3, PT, R125, R18, RZ ;  /* 0x000000127d2a7210 */ /* 0x001fe20007f7e0ff */
[----:B-----5:R-:W-:Y:S01]  /*56e0*/  IMAD R123, R123, R124, RZ ;  /* 0x0000007c7b7b7224 */ /* 0x020fe200078e02ff */
[----:B------:R-:W-:-:S02]  /*56f0*/  LOP3.LUT R124, R2, 0xd8, RZ, 0xfc, !PT ;  /* 0x000000d8027c7812 */ /* 0x000fc400078efcff */
[----:B------:R-:W-:Y:S02]  /*5700*/  LEA.HI.X.SX32 R43, R125, R25, 0x1, P3 ;  /* 0x000000197d2b7211 */ /* 0x000fe400018f0eff */
[----:B------:R-:W-:Y:S02]  /*5710*/  ISETP.GE.AND P3, PT, R124, UR9, PT ;  /* 0x000000097c007c0c */ /* 0x000fe4000bf66270 */
[----:B------:R-:W0:Y:S01]  /*5720*/  LDC R124, c[0x0][0x3a8] ;  /* 0x0000ea00ff7c7b82 */ /* 0x000e220000000800 */
[----:B------:R-:W-:Y:S01]  /*5730*/  IMAD R127, R127, R128, RZ ;  /* 0x000000807f7f7224 */ /* 0x000fe200078e02ff */
[----:B------:R-:W-:Y:S02]  /*5740*/  PRMT R108, RZ, 0x7610, R108 ;  /* 0x00007610ff6c7816 */ /* 0x000fe4000000006c */
[----:B------:R-:W-:Y:S02]  /*5750*/  PRMT R107, RZ, 0x7610, R107 ;  /* 0x00007610ff6b7816 */ /* 0x000fe4000000006b */
[----:B------:R-:W-:-:S02]  /*5760*/  PRMT R109, RZ, 0x7610, R109 ;  /* 0x00007610ff6d7816 */ /* 0x000fc4000000006d */
[----:B------:R-:W-:Y:S02]  /*5770*/  PRMT R111, RZ, 0x7610, R111 ;  /* 0x00007610ff6f7816 */ /* 0x000fe4000000006f */
[----:B------:R-:W-:Y:S02]  /*5780*/  PRMT R110, RZ, 0x7610, R110 ;  /* 0x00007610ff6e7816 */ /* 0x000fe4000000006e */
[----:B------:R-:W-:Y:S01]  /*5790*/  PRMT R112, RZ, 0x7610, R112 ;  /* 0x00007610ff707816 */ /* 0x000fe20000000070 */
[----:B------:R-:W5:Y:S01]  /*57a0*/  @!P0 LDG.E.U8 R109, desc[UR10][R42.64] ;  /* 0x0000000a2a6d8981 */ /* 0x000f62000c1e1100 */
[----:B-1----:R-:W-:Y:S02]  /*57b0*/  IADD3 R40, P6, PT, R127, R18, RZ ;  /* 0x000000127f287210 */ /* 0x002fe40007fde0ff */
[----:B------:R-:W-:Y:S02]  /*57c0*/  LOP3.LUT R125, R2, 0xd8, RZ, 0xfc, !PT ;  /* 0x000000d8027d7812 */ /* 0x000fe400078efcff */
[----:B------:R-:W-:-:S02]  /*57d0*/  PRMT R113, RZ, 0x7610, R113 ;  /* 0x00007610ff717816 */ /* 0x000fc40000000071 */
[----:B------:R-:W-:Y:S02]  /*57e0*/  PRMT R114, RZ, 0x7610, R114 ;  /* 0x00007610ff727816 */ /* 0x000fe40000000072 */
[----:B------:R-:W-:Y:S02]  /*57f0*/  PRMT R115, RZ, 0x7610, R115 ;  /* 0x00007610ff737816 */ /* 0x000fe40000000073 */
[----:B------:R-:W-:Y:S02]  /*5800*/  PRMT R116, RZ, 0x7610, R116 ;  /* 0x00007610ff747816 */ /* 0x000fe40000000074 */
[----:B------:R-:W-:Y:S02]  /*5810*/  PRMT R118, RZ, 0x7610, R118 ;  /* 0x00007610ff767816 */ /* 0x000fe40000000076 */
[----:B------:R-:W-:Y:S02]  /*5820*/  PRMT R117, RZ, 0x7610, R117 ;  /* 0x00007610ff757816 */ /* 0x000fe40000000075 */
[----:B------:R-:W-:-:S02]  /*5830*/  PRMT R120, RZ, 0x7610, R120 ;  /* 0x00007610ff787816 */ /* 0x000fc40000000078 */
[----:B------:R-:W-:Y:S02]  /*5840*/  PRMT R121, RZ, 0x7610, R121 ;  /* 0x00007610ff797816 */ /* 0x000fe40000000079 */
[----:B------:R-:W-:Y:S01]  /*5850*/  PRMT R119, RZ, 0x7610, R119 ;  /* 0x00007610ff777816 */ /* 0x000fe20000000077 */
[----:B------:R-:W1:Y:S01]  /*5860*/  S2UR UR7, SR_CgaCtaId ;  /* 0x00000000000779c3 */ /* 0x000e620000008800 */
[-C--:B------:R-:W-:Y:S01]  /*5870*/  LEA.HI.X.SX32 R41, R127, R25.reuse, 0x1, P6 ;  /* 0x000000197f297211 */ /* 0x080fe200030f0eff */
[----:B------:R-:W-:Y:S01]  /*5880*/  UMOV UR6, 0x400 ;  /* 0x0000040000067882 */ /* 0x000fe20000000000 */
[----:B------:R-:W-:Y:S01]  /*5890*/  IADD3 R44, P6, PT, R123, R18, RZ ;  /* 0x000000127b2c7210 */ /* 0x000fe20007fde0ff */
[----:B------:R-:W-:Y:S01]  /*58a0*/  IMAD R125, R125, R126, RZ ;  /* 0x0000007e7d7d7224 */ /* 0x000fe200078e02ff */
[----:B------:R-:W4:Y:S02]  /*58b0*/  LDL R128, [R1+0xc8] ;  /* 0x0000c80001807983 */ /* 0x000f240000100800 */
[----:B------:R-:W-:Y:S01]  /*58c0*/  LEA.HI.X.SX32 R45, R123, R25, 0x1, P6 ;  /* 0x000000197b2d7211 */ /* 0x000fe200030f0eff */
[----:B------:R-:W1:Y:S01]  /*58d0*/  LDC R127, c[0x0][0x3a8] ;  /* 0x0000ea00ff7f7b82 */ /* 0x000e620000000800 */
[----:B------:R-:W-:Y:S01]  /*58e0*/  LOP3.LUT R123, R2, 0xe0, RZ, 0xfc, !PT ;  /* 0x000000e0027b7812 */ /* 0x000fe200078efcff */
[----:B------:R0:W4:Y:S04]  /*58f0*/  @!P1 LDG.E.U8 R107, desc[UR10][R40.64] ;  /* 0x0000000a286b9981 */ /* 0x000128000c1e1100 */
[----:B------:R0:W4:Y:S01]  /*5900*/  @!P2 LDG.E.U8 R108, desc[UR10][R44.64] ;  /* 0x0000000a2c6ca981 */ /* 0x000122000c1e1100 */
[C---:B------:R-:W-:Y:S01]  /*5910*/  ISETP.GE.AND P2, PT, R123.reuse, UR9, PT ;  /* 0x000000097b007c0c */ /* 0x040fe2000bf46270 */
[----:B0-----:R-:W-:-:S02]  /*5920*/  IMAD R123, R123, R124, RZ ;  /* 0x0000007c7b7b7224 */ /* 0x001fc400078e02ff */
[----:B------:R-:W0:Y:S01]  /*5930*/  LDC R124, c[0x0][0x3a8] ;  /* 0x0000ea00ff7c7b82 */ /* 0x000e220000000800 */
[C---:B------:R-:W-:Y:S02]  /*5940*/  LOP3.LUT R41, R2.reuse, 0xf0, RZ, 0xfc, !PT ;  /* 0x000000f002297812 */ /* 0x040fe400078efcff */
[-C--:B------:R-:W-:Y:S02]  /*5950*/  IADD3 R40, P0, PT, R125, R18.reuse, RZ ;  /* 0x000000127d287210 */ /* 0x080fe40007f1e0ff */
[----:B------:R-:W-:Y:S02]  /*5960*/  LOP3.LUT R43, R2, 0xf4, RZ, 0xfc, !PT ;  /* 0x000000f4022b7812 */ /* 0x000fe400078efcff */
[----:B------:R-:W-:Y:S02]  /*5970*/  IADD3 R42, P6, PT, R123, R18, RZ ;  /* 0x000000127b2a7210 */ /* 0x000fe40007fde0ff */
[----:B------:R-:W-:Y:S02]  /*5980*/  ISETP.GE.AND P1, PT, R41, UR9, PT ;  /* 0x0000000929007c0c */ /* 0x000fe4000bf26270 */
[----:B------:R-:W-:-:S02]  /*5990*/  LEA.HI.X.SX32 R41, R125, R25, 0x1, P0 ;  /* 0x000000197d297211 */ /* 0x000fc400000f0eff */
[----:B------:R-:W-:Y:S02]  /*59a0*/  ISETP.GE.AND P0, PT, R43, UR9, PT ;  /* 0x000000092b007c0c */ /* 0x000fe4000bf06270 */
[----:B------:R-:W-:Y:S02]  /*59b0*/  LEA.HI.X.SX32 R43, R123, R25, 0x1, P6 ;  /* 0x000000197b2b7211 */ /* 0x000fe400030f0eff */
[----:B------:R-:W-:Y:S01]  /*59c0*/  LOP3.LUT R126, R2, 0xe4, RZ, 0xfc, !PT ;  /* 0x000000e4027e7812 */ /* 0x000fe200078efcff */
[----:B------:R-:W-:Y:S01]  /*59d0*/  IMAD.IADD R44, R36, 0x1, R18 ;  /* 0x00000001242c7824 */ /* 0x000fe200078e0212 */
[C---:B------:R-:W-:Y:S01]  /*59e0*/  LOP3.LUT R123, R2.reuse, 0xe8, RZ, 0xfc, !PT ;  /* 0x000000e8027b7812 */ /* 0x040fe200078efcff */
[----:B------:R-:W4:Y:S04]  /*59f0*/  @!P2 LDG.E.U8 R111, desc[UR10][R42.64] ;  /* 0x0000000a2a6fa981 */ /* 0x000f28000c1e1100 */
[----:B0-----:R-:W-:Y:S01]  /*5a00*/  IMAD R123, R123, R124, RZ ;  /* 0x0000007c7b7b7224 */ /* 0x001fe200078e02ff */
[----:B------:R-:W-:Y:S01]  /*5a10*/  LOP3.LUT R125, R2, 0xe4, RZ, 0xfc, !PT ;  /* 0x000000e4027d7812 */ /* 0x000fe200078efcff */
[----:B------:R-:W0:Y:S01]  /*5a20*/  LDC R124, c[0x0][0x3a8] ;  /* 0x0000ea00ff7c7b82 */ /* 0x000e220000000800 */
[----:B------:R-:W-:Y:S01]  /*5a30*/  IADD3 RZ, P6, PT, R36, R18, RZ ;  /* 0x0000001224ff7210 */ /* 0x000fe20007fde0ff */
[----:B-1----:R-:W-:Y:S01]  /*5a40*/  IMAD R126, R126, R127, RZ ;  /* 0x0000007f7e7e7224 */ /* 0x002fe200078e02ff */
[----:B------:R-:W-:Y:S01]  /*5a50*/  ISETP.GE.AND P2, PT, R125, UR9, PT ;  /* 0x000000097d007c0c */ /* 0x000fe2000bf46270 */
[----:B------:R1:W4:Y:S01]  /*5a60*/  @!P3 LDG.E.U8 R110, desc[UR10][R40.64] ;  /* 0x0000000a286eb981 */ /* 0x000322000c1e1100 */
[----:B------:R-:W-:-:S02]  /*5a70*/  LEA.HI.X.SX32 R45, R36, R25, 0x1, P6 ;  /* 0x00000019242d7211 */ /* 0x000fc400030f0eff */
[----:B------:R-:W-:Y:S01]  /*5a80*/  LOP3.LUT R125, R2, 0xe8, RZ, 0xfc, !PT ;  /* 0x000000e8027d7812 */ /* 0x000fe200078efcff */
[----:B------:R-:W-:Y:S01]  /*5a90*/  ULEA UR6, UR7, UR6, 0x18 ;  /* 0x0000000607067291 */ /* 0x000fe2000f8ec0ff */
[----:B------:R-:W4:Y:S04]  /*5aa0*/  LDL R127, [R1+0xb8] ;  /* 0x0000b800017f7983 */ /* 0x000f280000100800 */
[----:B------:R1:W4:Y:S02]  /*5ab0*/  @!P1 LDG.E.U8 R112, desc[UR10][R44.64] ;  /* 0x0000000a2c709981 */ /* 0x000324000c1e1100 */
[-C--:B-1----:R-:W-:Y:S02]  /*5ac0*/  IADD3 R40, P3, PT, R126, R18.reuse, RZ ;  /* 0x000000127e287210 */ /* 0x082fe40007f7e0ff */
[----:B------:R-:W-:-:S02]  /*5ad0*/  IADD3 R42, P1, PT, R123, R18, RZ ;  /* 0x000000127b2a7210 */ /* 0x000fc40007f3e0ff */
[-C--:B------:R-:W-:Y:S02]  /*5ae0*/  LEA.HI.X.SX32 R41, R126, R25.reuse, 0x1, P3 ;  /* 0x000000197e297211 */ /* 0x080fe400018f0eff */
[-C--:B------:R-:W-:Y:S01]  /*5af0*/  LEA.HI.X.SX32 R43, R123, R25.reuse, 0x1, P1 ;  /* 0x000000197b2b7211 */ /* 0x080fe200008f0eff */
[----:B------:R-:W4:Y:S01]  /*5b00*/  LDL R126, [R1+0xa8] ;  /* 0x0000a800017e7983 */ /* 0x000f220000100800 */
[C---:B------:R-:W-:Y:S02]  /*5b10*/  LOP3.LUT R123, R2.reuse, 0xcc, RZ, 0xfc, !PT ;  /* 0x000000cc027b7812 */ /* 0x040fe400078efcff */
[----:B------:R-:W-:Y:S01]  /*5b20*/  ISETP.GE.AND P3, PT, R125, UR9, PT ;  /* 0x000000097d007c0c */ /* 0x000fe2000bf66270 */
[----:B------:R1:W4:Y:S01]  /*5b30*/  @!P2 LDG.E.U8 R113, desc[UR10][R40.64] ;  /* 0x0000000a2871a981 */ /* 0x000322000c1e1100 */
[----:B------:R-:W-:Y:S02]  /*5b40*/  LOP3.LUT R44, R2, 0xf8, RZ, 0xfc, !PT ;  /* 0x000000f8022c7812 */ /* 0x000fe400078efcff */
[----:B------:R-:W-:Y:S01]  /*5b50*/  IADD3 RZ, P6, PT, R35, R18, RZ ;  /* 0x0000001223ff7210 */ /* 0x000fe20007fde0ff */
[----:B------:R-:W4:Y:S01]  /*5b60*/  LDL R125, [R1+0xc4] ;  /* 0x0000c400017d7983 */ /* 0x000f220000100800 */
[C---:B------:R-:W-:Y:S01]  /*5b70*/  ISETP.GE.AND P2, PT, R123.reuse, UR9, PT ;  /* 0x000000097b007c0c */ /* 0x040fe2000bf46270 */
[----:B0-----:R-:W-:Y:S01]  /*5b80*/  IMAD R123, R123, R124, RZ ;  /* 0x0000007c7b7b7224 */ /* 0x001fe200078e02ff */
[----:B------:R-:W-:Y:S01]  /*5b90*/  ISETP.GE.AND P1, PT, R44, UR9, PT ;  /* 0x000000092c007c0c */ /* 0x000fe2000bf26270 */
[----:B------:R-:W0:Y:S01]  /*5ba0*/  LDC R124, c[0x0][0x3a8] ;  /* 0x0000ea00ff7c7b82 */ /* 0x000e220000000800 */
[C---:B------:R-:W-:Y:S01]  /*5bb0*/  IMAD.IADD R44, R35.reuse, 0x1, R18 ;  /* 0x00000001232c7824 */ /* 0x040fe200078e0212 */
[----:B------:R-:W-:-:S02]  /*5bc0*/  LEA.HI.X.SX32 R45, R35, R25, 0x1, P6 ;  /* 0x00000019232d7211 */ /* 0x000fc400030f0eff */
[----:B------:R1:W4:Y:S04]  /*5bd0*/  @!P3 LDG.E.U8 R115, desc[UR10][R42.64] ;  /* 0x0000000a2a73b981 */ /* 0x000328000c1e1100 */
[----:B------:R1:W4:Y:S02]  /*5be0*/  @!P0 LDG.E.U8 R114, desc[UR10][R44.64] ;  /* 0x0000000a2c728981 */ /* 0x000324000c1e1100 */
[C---:B-1----:R-:W-:Y:S02]  /*5bf0*/  IADD3 R40, P0, PT, R29.reuse, R18, RZ ;  /* 0x000000121d287210 */ /* 0x042fe40007f1e0ff */
[----:B------:R-:W-:Y:S02]  /*5c00*/  LEA.HI R42, R122, 0xfc, RZ, 0x1b ;  /* 0x000000fc7a2a7811 */ /* 0x000fe400078fd8ff */
[----:B------:R-:W-:-:S02]  /*5c10*/  LEA.HI.X.SX32 R41, R29, R25, 0x1, P0 ;  /* 0x000000191d297211 */ /* 0x000fc400000f0eff */
[----:B------:R-:W-:Y:S02]  /*5c20*/  ISETP.GE.AND P0, PT, R42, UR9, PT ;  /* 0x000000092a007c0c */ /* 0x000fe4000bf06270 */
[CC--:B------:R-:W-:Y:S01]  /*5c30*/  IADD3 R42, P6, PT, R123.reuse, R18.reuse, RZ ;  /* 0x000000127b2a7210 */ /* 0x0c0fe20007fde0ff */
[----:B------:R1:W4:Y:S01]  /*5c40*/  @!P4 LDG.E.U8 R116, desc[UR10][R40.64] ;  /* 0x0000000a2874c981 */ /* 0x000322000c1e1100 */
[----:B------:R-:W-:Y:S02]  /*5c50*/  IADD3 RZ, P3, PT, R34, R18, RZ ;  /* 0x0000001222ff7210 */ /* 0x000fe40007f7e0ff */
[-C--:B------:R-:W-:Y:S02]  /*5c60*/  LEA.HI.X.SX32 R43, R123, R25.reuse, 0x1, P6 ;  /* 0x000000197b2b7211 */ /* 0x080fe400030f0eff */
[----:B------:R-:W-:Y:S01]  /*5c70*/  LOP3.LUT R123, R2, 0xec, RZ, 0xfc, !PT ;  /* 0x000000ec027b7812 */ /* 0x000fe200078efcff */
[C---:B------:R-:W-:Y:S01]  /*5c80*/  IMAD.IADD R44, R34.reuse, 0x1, R18 ;  /* 0x00000001222c7824 */ /* 0x040fe200078e0212 */
[----:B------:R-:W-:Y:S01]  /*5c90*/  LEA.HI.X.SX32 R45, R34, R25, 0x1, P3 ;  /* 0x00000019222d7211 */ /* 0x000fe200018f0eff */
[----:B------:R0:W4:Y:S01]  /*5ca0*/  @!P2 LDG.E.U8 R117, desc[UR10][R42.64] ;  /* 0x0000000a2a75a981 */ /* 0x000122000c1e1100 */
[C---:B------:R-:W-:Y:S01]  /*5cb0*/  ISETP.GE.AND P4, PT, R123.reuse, UR9, PT ;  /* 0x000000097b007c0c */ /* 0x040fe2000bf86270 */
[----:B0-----:R-:W-:Y:S01]  /*5cc0*/  IMAD R123, R123, R124, RZ ;  /* 0x0000007c7b7b7224 */ /* 0x001fe200078e02ff */
[-C--:B-1----:R-:W-:Y:S01]  /*5cd0*/  IADD3 R40, P3, PT, R28, R18.reuse, RZ ;  /* 0x000000121c287210 */ /* 0x082fe20007f7e0ff */
[----:B------:R0:W4:Y:S01]  /*5ce0*/  @!P1 LDG.E.U8 R118, desc[UR10][R44.64] ;  /* 0x0000000a2c769981 */ /* 0x000122000c1e1100 */
[----:B------:R-:W-:-:S03]  /*5cf0*/  IADD3 RZ, P1, PT, R27, R18, RZ ;  /* 0x000000121bff7210 */ /* 0x000fc60007f3e0ff */
[----:B------:R-:W4:Y:S01]  /*5d00*/  LDL R124, [R1+0xb4] ;  /* 0x0000b400017c7983 */ /* 0x000f220000100800 */
[----:B------:R-:W-:Y:S02]  /*5d10*/  IADD3 R42, P2, PT, R123, R18, RZ ;  /* 0x000000127b2a7210 */ /* 0x000fe40007f5e0ff */
[-C--:B------:R-:W-:Y:S01]  /*5d20*/  LEA.HI.X.SX32 R41, R28, R25.reuse, 0x1, P3 ;  /* 0x000000191c297211 */ /* 0x080fe200018f0eff */
[----:B0-----:R-:W-:Y:S01]  /*5d30*/  IMAD.IADD R44, R27, 0x1, R18 ;  /* 0x000000011b2c7824 */ /* 0x001fe200078e0212 */
[-C--:B------:R-:W-:Y:S02]  /*5d40*/  LEA.HI.X.SX32 R43, R123, R25.reuse, 0x1, P2 ;  /* 0x000000197b2b7211 */ /* 0x080fe400010f0eff */
[----:B------:R-:W-:Y:S01]  /*5d50*/  LEA.HI.X.SX32 R45, R27, R25, 0x1, P1 ;  /* 0x000000191b2d7211 */ /* 0x000fe200008f0eff */
[----:B------:R0:W4:Y:S04]  /*5d60*/  @!P5 LDG.E.U8 R120, desc[UR10][R40.64] ;  /* 0x0000000a2878d981 */ /* 0x000128000c1e1100 */
[----:B------:R-:W4:Y:S04]  /*5d70*/  @!P4 LDG.E.U8 R121, desc[UR10][R42.64] ;  /* 0x0000000a2a79c981 */ /* 0x000f28000c1e1100 */
[----:B------:R-:W4:Y:S01]  /*5d80*/  @!P0 LDG.E.U8 R119, desc[UR10][R44.64] ;  /* 0x0000000a2c778981 */ /* 0x000f22000c1e1100 */
[----:B0-----:R-:W-:Y:S01]  /*5d90*/  LOP3.LUT R40, R122, 0x7f, RZ, 0xc0, !PT ;  /* 0x0000007f7a287812 */ /* 0x001fe200078ec0ff */
[----:B------:R-:W-:Y:S03]  /*5da0*/  BAR.SYNC.DEFER_BLOCKING 0x0 ;  /* 0x0000000000007b1d */ /* 0x000fe60000010000 */
[----:B------:R-:W-:-:S03]  /*5db0*/  LOP3.LUT R226, R40, 0x10, RZ, 0x3c, !PT ;  /* 0x0000001028e27812 */ /* 0x000fc600078e3cff */
[----:B------:R-:W4:Y:S04]  /*5dc0*/  LDL R123, [R1+0xa4] ;  /* 0x0000a400017b7983 */ /* 0x000f280000100800 */
[----:B------:R-:W4:Y:S04]  /*5dd0*/  LDL R45, [R1+0x78] ;  /* 0x00007800012d7983 */ /* 0x000f280000100800 */
[----:B------:R-:W4:Y:S04]  /*5de0*/  LDL R44, [R1+0x84] ;  /* 0x00008400012c7983 */ /* 0x000f280000100800 */
[----:B------:R0:W-:Y:S04]  /*5df0*/  STS.U8 [R40+UR6], R39 ;  /* 0x0000002728007988 */ /* 0x0001e80008000006 */
[----:B------:R1:W-:Y:S01]  /*5e00*/  STS.U8 [R40+UR6+0x200], R47 ;  /* 0x0002002f28007988 */ /* 0x0003e20008000006 */
[----:B0-----:R-:W-:-:S03]  /*5e10*/  LOP3.LUT R39, R40, 0x8, RZ, 0x3c, !PT ;  /* 0x0000000828277812 */ /* 0x001fc600078e3cff */
[----:B------:R-:W-:Y:S04]  /*5e20*/  STS.U8 [R40+UR6+0x400], R51 ;  /* 0x0004003328007988 */ /* 0x000fe80008000006 */
[----:B------:R0:W-:Y:S04]  /*5e30*/  STS.U8 [R40+UR6+0x600], R55 ;  /* 0x0006003728007988 */ /* 0x0001e80008000006 */
[----:B------:R-:W-:Y:S04]  /*5e40*/  STS.U8 [R40+UR6+0x800], R59 ;  /* 0x0008003b28007988 */ /* 0x000fe80008000006 */
[----:B------:R-:W-:Y:S04]  /*5e50*/  STS.U8 [R40+UR6+0xa00], R71 ;  /* 0x000a004728007988 */ /* 0x000fe80008000006 */
[----:B------:R-:W-:Y:S04]  /*5e60*/  STS.U8 [R40+UR6+0xc00], R75 ;  /* 0x000c004b28007988 */ /* 0x000fe80008000006 */
[----:B------:R-:W-:Y:S04]  /*5e70*/  STS.U8 [R40+UR6+0xe00], R79 ;  /* 0x000e004f28007988 */ /* 0x000fe80008000006 */
[----:B---3--:R-:W-:Y:S04]  /*5e80*/  STS.U8 [R40+UR6+0x1000], R83 ;  /* 0x0010005328007988 */ /* 0x008fe80008000006 */
[----:B------:R-:W-:Y:S04]  /*5e90*/  STS.U8 [R40+UR6+0x1200], R87 ;  /* 0x0012005728007988 */ /* 0x000fe80008000006 */
[----:B------:R-:W-:Y:S04]  /*5ea0*/  STS.U8 [R40+UR6+0x1400], R95 ;  /* 0x0014005f28007988 */ /* 0x000fe80008000006 */
[----:B------:R-:W-:Y:S04]  /*5eb0*/  STS.U8 [R40+UR6+0x1600], R99 ;  /* 0x0016006328007988 */ /* 0x000fe80008000006 */
[----:B-1----:R-:W3:Y:S01]  /*5ec0*/  LDL R47, [R1+0x98] ;  /* 0x00009800012f7983 */ /* 0x002ee20000100800 */
[----:B------:R-:W-:-:S02]  /*5ed0*/  LOP3.LUT R225, R122, 0x7f, RZ, 0xc0, !PT ;  /* 0x0000007f7ae17812 */ /* 0x000fc400078ec0ff */
[----:B------:R-:W-:Y:S01]  /*5ee0*/  PRMT R229, RZ, 0x7610, R229 ;  /* 0x00007610ffe57816 */ /* 0x000fe200000000e5 */
[----:B0-----:R-:W3:Y:S04]  /*5ef0*/  LDL R55, [R1+0x58] ;  /* 0x0000580001377983 */ /* 0x001ee80000100800 */
[----:B--2---:R-:W-:Y:S04]  /*5f00*/  STS.U8 [R40+UR6+0x1800], R105 ;  /* 0x0018006928007988 */ /* 0x004fe80008000006 */
[----:B-----5:R-:W-:Y:S04]  /*5f10*/  STS.U8 [R40+UR6+0x1a00], R109 ;  /* 0x001a006d28007988 */ /* 0x020fe80008000006 */
[----:B----4-:R-:W-:Y:S04]  /*5f20*/  STS.U8 [R40+UR6+0x1c00], R111 ;  /* 0x001c006f28007988 */ /* 0x010fe80008000006 */
[----:B------:R-:W-:Y:S04]  /*5f30*/  STS.U8 [R40+UR6+0x1e00], R112 ;  /* 0x001e007028007988 */ /* 0x000fe80008000006 */
[----:B------:R0:W-:Y:S04]  /*5f40*/  STS.U8 [R39+UR6+0x80], R46 ;  /* 0x0000802e27007988 */ /* 0x0001e80008000006 */
[----:B------:R-:W-:Y:S04]  /*5f50*/  STS.U8 [R39+UR6+0x280], R48 ;  /* 0x0002803027007988 */ /* 0x000fe80008000006 */
[----:B------:R-:W-:Y:S04]  /*5f60*/  STS.U8 [R39+UR6+0x480], R52 ;  /* 0x0004803427007988 */ /* 0x000fe80008000006 */
[----:B------:R-:W-:Y:S04]  /*5f70*/  STS.U8 [R39+UR6+0x680], R56 ;  /* 0x0006803827007988 */ /* 0x000fe80008000006 */
[----:B------:R1:W-:Y:S04]  /*5f80*/  STS.U8 [R39+UR6+0x880], R68 ;  /* 0x0008804427007988 */ /* 0x0003e80008000006 */
[----:B------:R-:W-:Y:S04]  /*5f90*/  STS.U8 [R39+UR6+0xa80], R72 ;  /* 0x000a804827007988 */ /* 0x000fe80008000006 */
        /* <DEDUP_REMOVED lines=10> */
[----:B0-----:R-:W2:Y:S04]  /*6040*/  LDL R46, [R1+0x88] ;  /* 0x00008800012e7983 */ /* 0x001ea80000100800 */
[----:B------:R0:W-:Y:S04]  /*6050*/  STS.U8 [R226+UR6+0x100], R37 ;  /* 0x00010025e2007988 */ /* 0x0001e80008000006 */
[----:B------:R-:W-:Y:S01]  /*6060*/  STS.U8 [R226+UR6+0x300], R49 ;  /* 0x00030031e2007988 */ /* 0x000fe20008000006 */
[----:B------:R-:W-:-:S02]  /*6070*/  ISETP.GE.AND P1, PT, R225, UR9, PT ;  /* 0x00000009e1007c0c */ /* 0x000fc4000bf26270 */
[----:B------:R-:W-:Y:S01]  /*6080*/  LOP3.LUT R41, R225, 0x80, RZ, 0xfc, !PT ;  /* 0x00000080e1297812 */ /* 0x000fe200078efcff */
[----:B-1----:R-:W4:Y:S01]  /*6090*/  LDL R68, [R1+0x68] ;  /* 0x0000680001447983 */ /* 0x002f220000100800 */
[----:B0-----:R-:W-:-:S03]  /*60a0*/  LOP3.LUT R37, R40, 0x18, RZ, 0x3c, !PT ;  /* 0x0000001828257812 */ /* 0x001fc600078e3cff */
        /* <DEDUP_REMOVED lines=29> */
[----:B------:R1:W-:Y:S01]  /*6280*/  STS.U8 [R37+UR6+0x1f80], R119 ;  /* 0x001f807725007988 */ /* 0x0003e20008000006 */
[----:B------:R-:W-:-:S03]  /*6290*/  IADD3 R40, P2, PT, R130, UR12, RZ ;  /* 0x0000000c82287c10 */ /* 0x000fc6000ff5e0ff */
[----:B0-----:R-:W5:Y:S01]  /*62a0*/  LDL R69, [R1+0x94] ;  /* 0x0000940001457983 */ /* 0x001f620000100800 */
[----:B------:R-:W-:-:S03]  /*62b0*/  ISETP.GE.AND P0, PT, R41, UR9, PT ;  /* 0x0000000929007c0c */ /* 0x000fc6000bf06270 */
[----:B------:R-:W4:Y:S04]  /*62c0*/  LDL R53, [R1+0x64] ;  /* 0x0000640001357983 */ /* 0x000f280000100800 */
[----:B-1----:R-:W4:Y:S01]  /*62d0*/  LDL R37, [R1+0x74] ;  /* 0x0000740001257983 */ /* 0x002f220000100800 */
[----:B------:R-:W-:Y:S01]  /*62e0*/  IADD3.X R41, PT, PT, R129, UR13, RZ, P2, !PT ;  /* 0x0000000d81297c10 */ /* 0x000fe200097fe4ff */
[----:B------:R-:W-:Y:S01]  /*62f0*/  BAR.SYNC.DEFER_BLOCKING 0x0 ;  /* 0x0000000000007b1d */ /* 0x000fe20000010000 */
[----:B------:R-:W-:Y:S02]  /*6300*/  IADD3 R38, P2, PT, R128, UR12, RZ ;  /* 0x0000000c80267c10 */ /* 0x000fe4000ff5e0ff */
[----:B------:R-:W-:Y:S02]  /*6310*/  PRMT R240, RZ, 0x7610, R240 ;  /* 0x00007610fff07816 */ /* 0x000fe400000000f0 */
[----:B------:R-:W-:-:S02]  /*6320*/  IADD3.X R39, PT, PT, R125, UR13, RZ, P2, !PT ;  /* 0x0000000d7d277c10 */ /* 0x000fc400097fe4ff */
[----:B------:R-:W-:Y:S01]  /*6330*/  PRMT R250, RZ, 0x7610, R250 ;  /* 0x00007610fffa7816 */ /* 0x000fe200000000fa */
[----:B------:R-:W5:Y:S01]  /*6340*/  LDL R50, [R1+0x38] ;  /* 0x0000380001327983 */ /* 0x000f620000100800 */
[----:B------:R-:W-:Y:S02]  /*6350*/  IADD3 R42, P4, PT, R126, UR12, RZ ;  /* 0x0000000c7e2a7c10 */ /* 0x000fe4000ff9e0ff */
[----:B------:R-:W-:Y:S01]  /*6360*/  PRMT R231, RZ, 0x7610, R231 ;  /* 0x00007610ffe77816 */ /* 0x000fe200000000e7 */
[----:B------:R-:W5:Y:S01]  /*6370*/  LDL R52, [R1+0x54] ;  /* 0x0000540001347983 */ /* 0x000f620000100800 */
[----:B------:R-:W-:-:S03]  /*6380*/  IADD3.X R43, PT, PT, R123, UR13, RZ, P4, !PT ;  /* 0x0000000d7b2b7c10 */ /* 0x000fc6000a7fe4ff */
[----:B------:R-:W5:Y:S01]  /*6390*/  LDL R49, [R1+0x28] ;  /* 0x0000280001317983 */ /* 0x000f620000100800 */
[----:B------:R-:W-:-:S03]  /*63a0*/  PRMT R218, RZ, 0x7610, R218 ;  /* 0x00007610ffda7816 */ /* 0x000fc600000000da */
[----:B------:R-:W5:Y:S04]  /*63b0*/  LDL R54, [R1+0x48] ;  /* 0x0000480001367983 */ /* 0x000f680000100800 */
[----:B------:R0:W5:Y:S04]  /*63c0*/  @!P1 LDG.E.U8 R229, desc[UR10][R40.64] ;  /* 0x0000000a28e59981 */ /* 0x000168000c1e1100 */
[----:B------:R3:W5:Y:S04]  /*63d0*/  @!P1 LDG.E.U8 R240, desc[UR10][R38.64] ;  /* 0x0000000a26f09981 */ /* 0x000768000c1e1100 */
[----:B------:R1:W5:Y:S01]  /*63e0*/  @!P1 LDG.E.U8 R231, desc[UR10][R42.64] ;  /* 0x0000000a2ae79981 */ /* 0x000362000c1e1100 */
[----:B0-----:R-:W-:-:S03]  /*63f0*/  IADD3 R40, P3, PT, R127, UR12, RZ ;  /* 0x0000000c7f287c10 */ /* 0x001fc6000ff7e0ff */
[----:B------:R-:W5:Y:S01]  /*6400*/  LDL R51, [R1+0x44] ;  /* 0x0000440001337983 */ /* 0x000f620000100800 */
[----:B------:R-:W-:Y:S02]  /*6410*/  IADD3.X R41, PT, PT, R124, UR13, RZ, P3, !PT ;  /* 0x0000000d7c297c10 */ /* 0x000fe40009ffe4ff */
[----:B---3--:R-:W-:Y:S01]  /*6420*/  IADD3 R38, P2, PT, R47, UR12, RZ ;  /* 0x0000000c2f267c10 */ /* 0x008fe2000ff5e0ff */
[----:B------:R-:W3:Y:S04]  /*6430*/  LDL R48, [R1+0x18] ;  /* 0x0000180001307983 */ /* 0x000ee80000100800 */
[----:B------:R2:W3:Y:S04]  /*6440*/  @!P1 LDG.E.U8 R250, desc[UR10][R40.64] ;  /* 0x0000000a28fa9981 */ /* 0x0004e8000c1e1100 */
[----:B------:R-:W3:Y:S01]  /*6450*/  LDL R47, [R1+0x34] ;  /* 0x00003400012f7983 */ /* 0x000ee20000100800 */
[----:B-1----:R-:W-:-:S02]  /*6460*/  IADD3 R42, P4, PT, R45, UR12, RZ ;  /* 0x0000000c2d2a7c10 */ /* 0x002fc4000ff9e0ff */
[----:B------:R-:W-:Y:S01]  /*6470*/  PRMT R204, RZ, 0x7610, R204 ;  /* 0x00007610ffcc7816 */ /* 0x000fe200000000cc */
[----:B------:R-:W3:Y:S01]  /*6480*/  LDL R45, [R1+0x14] ;  /* 0x00001400012d7983 */ /* 0x000ee20000100800 */
[----:B--2---:R-:W-:-:S03]  /*6490*/  IADD3 R40, P3, PT, R46, UR12, RZ ;  /* 0x0000000c2e287c10 */ /* 0x004fc6000ff7e0ff */
[----:B------:R-:W2:Y:S01]  /*64a0*/  LDL R46, [R1+0x24] ;  /* 0x00002400012e7983 */ /* 0x000ea20000100800 */
[----:B------:R-:W-:-:S03]  /*64b0*/  IADD3.X R41, PT, PT, R44, UR13, RZ, P3, !PT ;  /* 0x0000000d2c297c10 */ /* 0x000fc60009ffe4ff */
[----:B------:R-:W2:Y:S01]  /*64c0*/  LDL R44, [R1+0x8] ;  /* 0x00000800012c7983 */ /* 0x000ea20000100800 */
[----:B------:R-:W-:-:S03]  /*64d0*/  PRMT R249, RZ, 0x7610, R249 ;  /* 0x00007610fff97816 */ /* 0x000fc600000000f9 */
[----:B------:R0:W2:Y:S01]  /*64e0*/  @!P1 LDG.E.U8 R204, desc[UR10][R40.64] ;  /* 0x0000000a28cc9981 */ /* 0x0000a2000c1e1100 */
[----:B----4-:R-:W-:-:S03]  /*64f0*/  IADD3.X R43, PT, PT, R37, UR13, RZ, P4, !PT ;  /* 0x0000000d252b7c10 */ /* 0x010fc6000a7fe4ff */
[----:B------:R-:W4:Y:S01]  /*6500*/  LDL R37, [R1+0x4] ;  /* 0x0000040001257983 */ /* 0x000f220000100800 */
[----:B-----5:R-:W-:Y:S02]  /*6510*/  IADD3.X R39, PT, PT, R69, UR13, RZ, P2, !PT ;  /* 0x0000000d45277c10 */ /* 0x020fe400097fe4ff */
[----:B0-----:R-:W-:Y:S01]  /*6520*/  IADD3 R40, P3, PT, R55, UR12, RZ ;  /* 0x0000000c37287c10 */ /* 0x001fe2000ff7e0ff */
[----:B------:R-:W5:Y:S04]  /*6530*/  LDL R69, [R1+0xb0] ;  /* 0x0000b00001457983 */ /* 0x000f680000100800 */
[----:B------:R0:W5:Y:S01]  /*6540*/  @!P1 LDG.E.U8 R218, desc[UR10][R38.64] ;  /* 0x0000000a26da9981 */ /* 0x000162000c1e1100 */
[----:B------:R-:W-:Y:S02]  /*6550*/  PRMT R236, RZ, 0x7610, R236 ;  /* 0x00007610ffec7816 */ /* 0x000fe400000000ec */
[----:B------:R-:W-:Y:S01]  /*6560*/  PRMT R243, RZ, 0x7610, R243 ;  /* 0x00007610fff37816 */ /* 0x000fe200000000f3 */
[----:B------:R-:W5:Y:S01]  /*6570*/  LDL R55, [R1+0xac] ;  /* 0x0000ac0001377983 */ /* 0x000f620000100800 */
[----:B0-----:R-:W-:-:S02]  /*6580*/  IADD3 R38, P2, PT, R68, UR12, RZ ;  /* 0x0000000c44267c10 */ /* 0x001fc4000ff5e0ff */
[----:B------:R-:W-:Y:S01]  /*6590*/  IADD3.X R41, PT, PT, R52, UR13, RZ, P3, !PT ;  /* 0x0000000d34297c10 */ /* 0x000fe20009ffe4ff */
[----:B------:R-:W5:Y:S01]  /*65a0*/  LDL R68, [R1+0xa0] ;  /* 0x0000a00001447983 */ /* 0x000f620000100800 */
[----:B------:R-:W-:-:S03]  /*65b0*/  IADD3.X R39, PT, PT, R53, UR13, RZ, P2, !PT ;  /* 0x0000000d35277c10 */ /* 0x000fc600097fe4ff */
[----:B------:R0:W5:Y:S04]  /*65c0*/  @!P1 LDG.E.U8 R236, desc[UR10][R40.64] ;  /* 0x0000000a28ec9981 */ /* 0x000168000c1e1100 */
[----:B------:R1:W5:Y:S01]  /*65d0*/  @!P1 LDG.E.U8 R249, desc[UR10][R38.64] ;  /* 0x0000000a26f99981 */ /* 0x000362000c1e1100 */
[----:B------:R-:W-:Y:S02]  /*65e0*/  PRMT R244, RZ, 0x7610, R244 ;  /* 0x00007610fff47816 */ /* 0x000fe400000000f4 */
[----:B------:R-:W-:Y:S01]  /*65f0*/  PRMT R79, RZ, 0x7610, R79 ;  /* 0x00007610ff4f7816 */ /* 0x000fe2000000004f */
[----:B------:R-:W5:Y:S01]  /*6600*/  LDL R53, [R1+0x138] ;  /* 0x0001380001357983 */ /* 0x000f620000100800 */
[----:B0-----:R-:W-:-:S03]  /*6610*/  IADD3 R40, P3, PT, R49, UR12, RZ ;  /* 0x0000000c31287c10 */ /* 0x001fc6000ff7e0ff */
[----:B------:R-:W5:Y:S01]  /*6620*/  LDL R49, [R1+0x158] ;  /* 0x0001580001317983 */ /* 0x000f620000100800 */
[----:B-1----:R-:W-:-:S03]  /*6630*/  IADD3 R38, P2, PT, R50, UR12, RZ ;  /* 0x0000000c32267c10 */ /* 0x002fc6000ff5e0ff */
[----:B------:R0:W5:Y:S01]  /*6640*/  @!P1 LDG.E.U8 R79, desc[UR10][R42.64] ;  /* 0x0000000a2a4f9981 */ /* 0x000162000c1e1100 */
[----:B------:R-:W-:Y:S02]  /*6650*/  PRMT R200, RZ, 0x7610, R200 ;  /* 0x00007610ffc87816 */ /* 0x000fe400000000c8 */
[----:B------:R-:W-:Y:S01]  /*6660*/  PRMT R245, RZ, 0x7610, R245 ;  /* 0x00007610fff57816 */ /* 0x000fe200000000f5 */
[----:B------:R-:W5:Y:S01]  /*6670*/  LDL R52, [R1+0x128] ;  /* 0x0001280001347983 */ /* 0x000f620000100800 */
[----:B------:R-:W-:Y:S02]  /*6680*/  PRMT R248, RZ, 0x7610, R248 ;  /* 0x00007610fff87816 */ /* 0x000fe400000000f8 */
[----:B------:R-:W-:Y:S01]  /*6690*/  PRMT R235, RZ, 0x7610, R235 ;  /* 0x00007610ffeb7816 */ /* 0x000fe200000000eb */
[----:B------:R-:W5:Y:S01]  /*66a0*/  LDL R50, [R1+0x118] ;  /* 0x0001180001327983 */ /* 0x000f620000100800 */
[----:B---3--:R-:W-:Y:S02]  /*66b0*/  IADD3.X R39, PT, PT, R47, UR13, RZ, P2, !PT ;  /* 0x0000000d2f277c10 */ /* 0x008fe400097fe4ff */
[----:B0-----:R-:W-:Y:S01]  /*66c0*/  IADD3 R42, P4, PT, R54, UR12, RZ ;  /* 0x0000000c362a7c10 */ /* 0x001fe2000ff9e0ff */
[----:B------:R-:W3:Y:S04]  /*66d0*/  LDL R47, [R1+0xf4] ;  /* 0x0000f400012f7983 */ /* 0x000ee80000100800 */
[----:B------:R2:W3:Y:S01]  /*66e0*/  @!P1 LDG.E.U8 R243, desc[UR10][R38.64] ;  /* 0x0000000a26f39981 */ /* 0x0004e2000c1e1100 */
[----:B------:R-:W-:-:S02]  /*66f0*/  PRMT R214, RZ, 0x7610, R214 ;  /* 0x00007610ffd67816 */ /* 0x000fc400000000d6 */
[----:B------:R-:W-:Y:S01]  /*6700*/  PRMT R215, RZ, 0x7610, R215 ;  /* 0x00007610ffd77816 */ /* 0x000fe200000000d7 */
[----:B------:R-:W3:Y:S01]  /*6710*/  LDL R54, [R1+0x9c] ;  /* 0x00009c0001367983 */ /* 0x000ee20000100800 */
[----:B--2---:R-:W-:Y:S02]  /*6720*/  IADD3 R38, P2, PT, R44, UR12, RZ ;  /* 0x0000000c2c267c10 */ /* 0x004fe4000ff5e0ff */
[----:B------:R-:W-:Y:S01]  /*6730*/  IADD3.X R41, PT, PT, R46, UR13, RZ, P3, !PT ;  /* 0x0000000d2e297c10 */ /* 0x000fe20009ffe4ff */
[----:B------:R-:W2:Y:S04]  /*6740*/  LDL R44, [R1+0x124] ;  /* 0x00012400012c7983 */ /* 0x000ea80000100800 */
[----:B------:R0:W2:Y:S01]  /*6750*/  @!P1 LDG.E.U8 R244, desc[UR10][R40.64] ;  /* 0x0000000a28f49981 */ /* 0x0000a2000c1e1100 */
[----:B------:R-:W-:-:S03]  /*6760*/  IADD3.X R43, PT, PT, R51, UR13, RZ, P4, !PT ;  /* 0x0000000d332b7c10 */ /* 0x000fc6000a7fe4ff */
[----:B------:R-:W2:Y:S04]  /*6770*/  LDL R46, [R1+0x148] ;  /* 0x00014800012e7983 */ /* 0x000ea80000100800 */
[----:B------:R1:W2:Y:S01]  /*6780*/  @!P1 LDG.E.U8 R245, desc[UR10][R42.64] ;  /* 0x0000000a2af59981 */ /* 0x0002a2000c1e1100 */
[----:B----4-:R-:W-:-:S03]  /*6790*/  IADD3.X R39, PT, PT, R37, UR13, RZ, P2, !PT ;  /* 0x0000000d25277c10 */ /* 0x010fc600097fe4ff */
[----:B------:R-:W4:Y:S04]  /*67a0*/  LDL R51, [R1+0x134] ;  /* 0x0001340001337983 */ /* 0x000f280000100800 */
[----:B------:R-:W2:Y:S01]  /*67b0*/  LDL R37, [R1+0x154] ;  /* 0x0001540001257983 */ /* 0x000ea20000100800 */
[----:B0-----:R-:W-:Y:S02]  /*67c0*/  IADD3 R40, P3, PT, R151, UR12, RZ ;  /* 0x0000000c97287c10 */ /* 0x001fe4000ff7e0ff */
[----:B-1----:R-:W-:Y:S01]  /*67d0*/  IADD3 R42, P4, PT, R48, UR12, RZ ;  /* 0x0000000c302a7c10 */ /* 0x002fe2000ff9e0ff */
[----:B------:R-:W3:Y:S01]  /*67e0*/  @!P1 LDG.E.U8 R215, desc[UR10][R38.64] ;  /* 0x0000000a26d79981 */ /* 0x000ee2000c1e1100 */
[----:B------:R-:W-:-:S03]  /*67f0*/  IADD3.X R41, PT, PT, R150, UR13, RZ, P3, !PT ;  /* 0x0000000d96297c10 */ /* 0x000fc60009ffe4ff */
[----:B------:R-:W3:Y:S04]  /*6800*/  LDL R48, [R1+0xf8] ;  /* 0x0000f80001307983 */ /* 0x000ee80000100800 */
[----:B------:R0:W3:Y:S02]  /*6810*/  @!P1 LDG.E.U8 R200, desc[UR10][R40.64] ;  /* 0x0000000a28c89981 */ /* 0x0000e4000c1e1100 */
[----:B0-----:R-:W-:-:S04]  /*6820*/  IADD3 R40, P3, PT, R89, UR12, RZ ;  /* 0x0000000c59287c10 */ /* 0x001fc8000ff7e0ff */
[----:B------:R-:W-:-:S05]  /*6830*/  IADD3.X R41, PT, PT, R9, UR13, RZ, P3, !PT ;  /* 0x0000000d09297c10 */ /* 0x000fca0009ffe4ff */
[----:B------:R0:W3:Y:S01]  /*6840*/  @!P1 LDG.E.U8 R248, desc[UR10][R40.64] ;  /* 0x0000000a28f89981 */ /* 0x0000e2000c1e1100 */
[----:B------:R-:W-:-:S03]  /*6850*/  IADD3.X R43, PT, PT, R45, UR13, RZ, P4, !PT ;  /* 0x0000000d2d2b7c10 */ /* 0x000fc6000a7fe4ff */
[----:B------:R-:W3:Y:S04]  /*6860*/  LDL R45, [R1+0x144] ;  /* 0x00014400012d7983 */ /* 0x000ee80000100800 */
[----:B------:R-:W3:Y:S01]  /*6870*/  @!P1 LDG.E.U8 R214, desc[UR10][R42.64] ;  /* 0x0000000a2ad69981 */ /* 0x000ee2000c1e1100 */
[----:B0-----:R-:W-:-:S04]  /*6880*/  IADD3 R40, P3, PT, R8, UR12, RZ ;  /* 0x0000000c08287c10 */ /* 0x001fc8000ff7e0ff */
[----:B------:R-:W-:-:S05]  /*6890*/  IADD3.X R41, PT, PT, R20, UR13, RZ, P3, !PT ;  /* 0x0000000d14297c10 */ /* 0x000fca0009ffe4ff */
[----:B------:R5:W3:Y:S02]  /*68a0*/  @!P1 LDG.E.U8 R235, desc[UR10][R40.64] ;  /* 0x0000000a28eb9981 */ /* 0x000ae4000c1e1100 */
[----:B-----5:R-:W-:Y:S02]  /*68b0*/  IADD3 R40, P3, PT, R49, UR12, RZ ;  /* 0x0000000c31287c10 */ /* 0x020fe4000ff7e0ff */
[----:B------:R-:W-:Y:S01]  /*68c0*/  IADD3 R42, P4, PT, R147, UR12, RZ ;  /* 0x0000000c932a7c10 */ /* 0x000fe2000ff9e0ff */
[----:B------:R-:W5:Y:S01]  /*68d0*/  LDL R49, [R1+0x108] ;  /* 0x0001080001317983 */ /* 0x000f620000100800 */
[----:B--2---:R-:W-:-:S03]  /*68e0*/  IADD3.X R41, PT, PT, R37, UR13, RZ, P3, !PT ;  /* 0x0000000d25297c10 */ /* 0x004fc60009ffe4ff */
[----:B------:R-:W2:Y:S01]  /*68f0*/  LDL R37, [R1+0x114] ;  /* 0x0001140001257983 */ /* 0x000ea20000100800 */
[----:B------:R-:W-:Y:S02]  /*6900*/  PRMT R198, RZ, 0x7610, R198 ;  /* 0x00007610ffc67816 */ /* 0x000fe400000000c6 */
[----:B------:R-:W-:Y:S02]  /*6910*/  IADD3.X R43, PT, PT, R146, UR13, RZ, P4, !PT ;  /* 0x0000000d922b7c10 */ /* 0x000fe4000a7fe4ff */
[----:B------:R-:W-:Y:S02]  /*6920*/  IADD3 R38, P2, PT, R101, UR12, RZ ;  /* 0x0000000c65267c10 */ /* 0x000fe4000ff5e0ff */
[----:B------:R-:W-:Y:S01]  /*6930*/  PRMT R76, RZ, 0x7610, R76 ;  /* 0x00007610ff4c7816 */ /* 0x000fe2000000004c */
[----:B------:R0:W5:Y:S01]  /*6940*/  @!P1 LDG.E.U8 R198, desc[UR10][R42.64] ;  /* 0x0000000a2ac69981 */ /* 0x000162000c1e1100 */
[----:B------:R-:W-:Y:S02]  /*6950*/  IADD3.X R39, PT, PT, R92, UR13, RZ, P2, !PT ;  /* 0x0000000d5c277c10 */ /* 0x000fe400097fe4ff */
[----:B------:R-:W-:-:S03]  /*6960*/  PRMT R223, RZ, 0x7610, R223 ;  /* 0x00007610ffdf7816 */ /* 0x000fc600000000df */
[----:B------:R1:W5:Y:S01]  /*6970*/  @!P1 LDG.E.U8 R76, desc[UR10][R38.64] ;  /* 0x0000000a264c9981 */ /* 0x000362000c1e1100 */
[----:B0-----:R-:W-:-:S04]  /*6980*/  IADD3 R42, P4, PT, R4, UR12, RZ ;  /* 0x0000000c042a7c10 */ /* 0x001fc8000ff9e0ff */
[----:B------:R-:W-:Y:S02]  /*6990*/  IADD3.X R43, PT, PT, R13, UR13, RZ, P4, !PT ;  /* 0x0000000d0d2b7c10 */ /* 0x000fe4000a7fe4ff */
[----:B-1----:R-:W-:Y:S02]  /*69a0*/  IADD3 R38, P2, PT, R6, UR12, RZ ;  /* 0x0000000c06267c10 */ /* 0x002fe4000ff5e0ff */
        /* <DEDUP_REMOVED lines=13> */
[----:B---3--:R-:W-:-:S03]  /*6a80*/  IADD3 R42, P4, PT, R48, UR12, RZ ;  /* 0x0000000c302a7c10 */ /* 0x008fc6000ff9e0ff */
[----:B------:R1:W3:Y:S04]  /*6a90*/  @!P1 LDG.E.U8 R232, desc[UR10][R40.64] ;  /* 0x0000000a28e89981 */ /* 0x0002e8000c1e1100 */
[----:B------:R-:W3:Y:S01]  /*6aa0*/  LDL R48, [R1+0xd0] ;  /* 0x0000d00001307983 */ /* 0x000ee20000100800 */
[----:B0-----:R-:W-:-:S03]  /*6ab0*/  IADD3 R38, P2, PT, R46, UR12, RZ ;  /* 0x0000000c2e267c10 */ /* 0x001fc6000ff5e0ff */
[----:B------:R-:W3:Y:S01]  /*6ac0*/  LDL R46, [R1+0xcc] ;  /* 0x0000cc00012e7983 */ /* 0x000ee20000100800 */
[----:B------:R-:W-:Y:S02]  /*6ad0*/  PRMT R199, RZ, 0x7610, R199 ;  /* 0x00007610ffc77816 */ /* 0x000fe400000000c7 */
[----:B------:R-:W-:Y:S02]  /*6ae0*/  IADD3.X R43, PT, PT, R47, UR13, RZ, P4, !PT ;  /* 0x0000000d2f2b7c10 */ /* 0x000fe4000a7fe4ff */
[----:B------:R-:W-:Y:S01]  /*6af0*/  PRMT R219, RZ, 0x7610, R219 ;  /* 0x00007610ffdb7816 */ /* 0x000fe200000000db */
[----:B------:R-:W3:Y:S01]  /*6b00*/  LDL R47, [R1+0x104] ;  /* 0x00010400012f7983 */ /* 0x000ee20000100800 */
[----:B------:R-:W-:Y:S02]  /*6b10*/  IADD3.X R39, PT, PT, R45, UR13, RZ, P2, !PT ;  /* 0x0000000d2d277c10 */ /* 0x000fe400097fe4ff */
[----:B-1----:R-:W-:Y:S01]  /*6b20*/  IADD3 R40, P3, PT, R53, UR12, RZ ;  /* 0x0000000c35287c10 */ /* 0x002fe2000ff7e0ff */
[----:B------:R0:W3:Y:S03]  /*6b30*/  @!P1 LDG.E.U8 R199, desc[UR10][R42.64] ;  /* 0x0000000a2ac79981 */ /* 0x0000e6000c1e1100 */
[----:B----4-:R-:W-:Y:S01]  /*6b40*/  IADD3.X R41, PT, PT, R51, UR13, RZ, P3, !PT ;  /* 0x0000000d33297c10 */ /* 0x010fe20009ffe4ff */
[----:B------:R1:W4:Y:S04]  /*6b50*/  @!P1 LDG.E.U8 R219, desc[UR10][R38.64] ;  /* 0x0000000a26db9981 */ /* 0x000328000c1e1100 */
[----:B------:R-:W4:Y:S01]  /*6b60*/  LDL R45, [R1+0xc0] ;  /* 0x0000c000012d7983 */ /* 0x000f220000100800 */
[----:B0-----:R-:W-:-:S02]  /*6b70*/  IADD3 R42, P4, PT, R52, UR12, RZ ;  /* 0x0000000c342a7c10 */ /* 0x001fc4000ff9e0ff */
[----:B------:R-:W-:Y:S01]  /*6b80*/  PRMT R242, RZ, 0x7610, R242 ;  /* 0x00007610fff27816 */ /* 0x000fe200000000f2 */
[----:B------:R-:W4:Y:S01]  /*6b90*/  LDL R53, [R1+0x90] ;  /* 0x0000900001357983 */ /* 0x000f220000100800 */
[----:B-1----:R-:W-:Y:S02]  /*6ba0*/  IADD3 R38, P3, PT, R50, UR12, RZ ;  /* 0x0000000c32267c10 */ /* 0x002fe4000ff7e0ff */
[----:B------:R-:W-:Y:S01]  /*6bb0*/  IADD3.X R43, PT, PT, R44, UR13, RZ, P4, !PT ;  /* 0x0000000d2c2b7c10 */ /* 0x000fe2000a7fe4ff */
[----:B------:R-:W4:Y:S04]  /*6bc0*/  LDL R52, [R1+0x80] ;  /* 0x0000800001347983 */ /* 0x000f280000100800 */
[----:B------:R-:W4:Y:S01]  /*6bd0*/  LDL R44, [R1+0xbc] ;  /* 0x0000bc00012c7983 */ /* 0x000f220000100800 */
[----:B------:R-:W-:-:S03]  /*6be0*/  PRMT R145, RZ, 0x7610, R145 ;  /* 0x00007610ff917816 */ /* 0x000fc60000000091 */
[----:B------:R-:W4:Y:S01]  /*6bf0*/  @!P1 LDG.E.U8 R242, desc[UR10][R42.64] ;  /* 0x0000000a2af29981 */ /* 0x000f22000c1e1100 */
[----:B------:R-:W-:-:S03]  /*6c00*/  PRMT R241, RZ, 0x7610, R241 ;  /* 0x00007610fff17816 */ /* 0x000fc600000000f1 */
[----:B------:R-:W4:Y:S04]  /*6c10*/  LDL R51, [R1+0x8c] ;  /* 0x00008c0001337983 */ /* 0x000f280000100800 */
[----:B------:R5:W4:Y:S04]  /*6c20*/  @!P1 LDG.E.U8 R145, desc[UR10][R40.64] ;  /* 0x0000000a28919981 */ /* 0x000b28000c1e1100 */
[----:B------:R-:W4:Y:S01]  /*6c30*/  LDL R50, [R1+0x7c] ;  /* 0x00007c0001327983 */ /* 0x000f220000100800 */
[----:B--2---:R-:W-:-:S03]  /*6c40*/  IADD3.X R39, PT, PT, R37, UR13, RZ, P3, !PT ;  /* 0x0000000d25277c10 */ /* 0x004fc60009ffe4ff */
[----:B------:R-:W2:Y:S01]  /*6c50*/  LDL R37, [R1+0x60] ;  /* 0x0000600001257983 */ /* 0x000ea20000100800 */
[----:B-----5:R-:W-:-:S03]  /*6c60*/  IADD3 R40, P4, PT, R49, UR12, RZ ;  /* 0x0000000c31287c10 */ /* 0x020fc6000ff9e0ff */
[----:B------:R-:W5:Y:S01]  /*6c70*/  LDL R49, [R1+0x5c] ;  /* 0x00005c0001317983 */ /* 0x000f620000100800 */
[----:B------:R-:W-:Y:S02]  /*6c80*/  PRMT R230, RZ, 0x7610, R230 ;  /* 0x00007610ffe67816 */ /* 0x000fe400000000e6 */
[----:B------:R-:W-:-:S04]  /*6c90*/  PRMT R207, RZ, 0x7610, R207 ;  /* 0x00007610ffcf7816 */ /* 0x000fc800000000cf */
[----:B------:R-:W5:Y:S01]  /*6ca0*/  @!P1 LDG.E.U8 R230, desc[UR10][R38.64] ;  /* 0x0000000a26e69981 */ /* 0x000f62000c1e1100 */
[----:B---3--:R-:W-:-:S03]  /*6cb0*/  IADD3 R42, P2, PT, R48, UR12, RZ ;  /* 0x0000000c302a7c10 */ /* 0x008fc6000ff5e0ff */
[----:B------:R-:W3:Y:S01]  /*6cc0*/  LDL R48, [R1+0x40] ;  /* 0x0000400001307983 */ /* 0x000ee20000100800 */
[----:B------:R-:W-:-:S03]  /*6cd0*/  IADD3.X R43, PT, PT, R46, UR13, RZ, P2, !PT ;  /* 0x0000000d2e2b7c10 */ /* 0x000fc600097fe4ff */
[----:B------:R-:W3:Y:S01]  /*6ce0*/  LDL R46, [R1] ;  /* 0x00000000012e7983 */ /* 0x000ee20000100800 */
[----:B------:R-:W-:-:S03]  /*6cf0*/  IADD3.X R41, PT, PT, R47, UR13, RZ, P4, !PT ;  /* 0x0000000d2f297c10 */ /* 0x000fc6000a7fe4ff */
[----:B------:R0:W3:Y:S04]  /*6d00*/  @!P0 LDG.E.U8 R241, desc[UR10][R42.64] ;  /* 0x0000000a2af18981 */ /* 0x0000e8000c1e1100 */
[----:B------:R-:W3:Y:S01]  /*6d10*/  LDL R47, [R1+0x20] ;  /* 0x00002000012f7983 */ /* 0x000ee20000100800 */
[----:B0-----:R-:W-:Y:S02]  /*6d20*/  IADD3 R42, P4, PT, R68, UR12, RZ ;  /* 0x0000000c442a7c10 */ /* 0x001fe4000ff9e0ff */
[----:B----4-:R-:W-:Y:S01]  /*6d30*/  IADD3 R38, P2, PT, R45, UR12, RZ ;  /* 0x0000000c2d267c10 */ /* 0x010fe2000ff5e0ff */
[----:B------:R-:W4:Y:S01]  /*6d40*/  LDL R68, [R1+0x160] ;  /* 0x0001600001447983 */ /* 0x000f220000100800 */
[----:B------:R-:W-:-:S03]  /*6d50*/  IADD3.X R43, PT, PT, R54, UR13, RZ, P4, !PT ;  /* 0x0000000d362b7c10 */ /* 0x000fc6000a7fe4ff */
[----:B------:R-:W4:Y:S04]  /*6d60*/  LDL R45, [R1+0x3c] ;  /* 0x00003c00012d7983 */ /* 0x000f280000100800 */
[----:B------:R2:W4:Y:S01]  /*6d70*/  @!P0 LDG.E.U8 R207, desc[UR10][R42.64] ;  /* 0x0000000a2acf8981 */ /* 0x000522000c1e1100 */
[----:B------:R-:W-:-:S03]  /*6d80*/  IADD3.X R39, PT, PT, R44, UR13, RZ, P2, !PT ;  /* 0x0000000d2c277c10 */ /* 0x000fc600097fe4ff */
[----:B------:R-:W4:Y:S04]  /*6d90*/  LDL R54, [R1+0x15c] ;  /* 0x00015c0001367983 */ /* 0x000f280000100800 */
[----:B------:R-:W4:Y:S01]  /*6da0*/  LDL R44, [R1+0x1c] ;  /* 0x00001c00012c7983 */ /* 0x000f220000100800 */
[----:B--2---:R-:W-:-:S03]  /*6db0*/  IADD3 R42, P4, PT, R37, UR12, RZ ;  /* 0x0000000c252a7c10 */ /* 0x004fc6000ff9e0ff */
[----:B------:R-:W2:Y:S01]  /*6dc0*/  LDL R37, [R1+0x100] ;  /* 0x0001000001257983 */ /* 0x000ea20000100800 */
[----:B------:R-:W-:Y:S02]  /*6dd0*/  PRMT R213, RZ, 0x7610, R213 ;  /* 0x00007610ffd57816 */ /* 0x000fe400000000d5 */
[----:B------:R-:W-:-:S04]  /*6de0*/  PRMT R234, RZ, 0x7610, R234 ;  /* 0x00007610ffea7816 */ /* 0x000fc800000000ea */
[----:B------:R0:W2:Y:S01]  /*6df0*/  @!P1 LDG.E.U8 R213, desc[UR10][R40.64] ;  /* 0x0000000a28d59981 */ /* 0x0000a2000c1e1100 */
[----:B------:R-:W-:-:S03]  /*6e00*/  PRMT R246, RZ, 0x7610, R246 ;  /* 0x00007610fff67816 */ /* 0x000fc600000000f6 */
[----:B------:R1:W2:Y:S01]  /*6e10*/  @!P0 LDG.E.U8 R234, desc[UR10][R38.64] ;  /* 0x0000000a26ea8981 */ /* 0x0002a2000c1e1100 */
[----:B0-----:R-:W-:-:S04]  /*6e20*/  IADD3 R40, P3, PT, R69, UR12, RZ ;  /* 0x0000000c45287c10 */ /* 0x001fc8000ff7e0ff */
[----:B------:R-:W-:Y:S02]  /*6e30*/  IADD3.X R41, PT, PT, R55, UR13, RZ, P3, !PT ;  /* 0x0000000d37297c10 */ /* 0x000fe40009ffe4ff */
[----:B-1----:R-:W-:Y:S01]  /*6e40*/  IADD3 R38, P2, PT, R53, UR12, RZ ;  /* 0x0000000c35267c10 */ /* 0x002fe2000ff5e0ff */
[----:B------:R-:W2:Y:S01]  /*6e50*/  LDL R55, [R1+0xe0] ;  /* 0x0000e00001377983 */ /* 0x000ea20000100800 */
[----:B------:R-:W-:Y:S02]  /*6e60*/  PRMT R216, RZ, 0x7610, R216 ;  /* 0x00007610ffd87816 */ /* 0x000fe400000000d8 */
[----:B------:R-:W-:Y:S01]  /*6e70*/  IADD3.X R39, PT, PT, R51, UR13, RZ, P2, !PT ;  /* 0x0000000d33277c10 */ /* 0x000fe200097fe4ff */
[----:B------:R0:W2:Y:S01]  /*6e80*/  @!P0 LDG.E.U8 R246, desc[UR10][R40.64] ;  /* 0x0000000a28f68981 */ /* 0x0000a2000c1e1100 */
[----:B------:R-:W-:Y:S02]  /*6e90*/  PRMT R202, RZ, 0x7610, R202 ;  /* 0x00007610ffca7816 */ /* 0x000fe400000000ca */
[----:B------:R-:W-:Y:S01]  /*6ea0*/  PRMT R211, RZ, 0x7610, R211 ;  /* 0x00007610ffd37816 */ /* 0x000fe200000000d3 */
[----:B------:R3:W2:Y:S01]  /*6eb0*/  @!P0 LDG.E.U8 R216, desc[UR10][R38.64] ;  /* 0x0000000a26d88981 */ /* 0x0006a2000c1e1100 */
[----:B-----5:R-:W-:-:S03]  /*6ec0*/  IADD3.X R43, PT, PT, R49, UR13, RZ, P4, !PT ;  /* 0x0000000d312b7c10 */ /* 0x020fc6000a7fe4ff */
[----:B------:R-:W5:Y:S01]  /*6ed0*/  LDL R49, [R1+0xfc] ;  /* 0x0000fc0001317983 */ /* 0x000f620000100800 */
[----:B0-----:R-:W-:-:S03]  /*6ee0*/  IADD3 R40, P3, PT, R52, UR12, RZ ;  /* 0x0000000c34287c10 */ /* 0x001fc6000ff7e0ff */
[----:B------:R0:W5:Y:S01]  /*6ef0*/  @!P0 LDG.E.U8 R211, desc[UR10][R42.64] ;  /* 0x0000000a2ad38981 */ /* 0x000162000c1e1100 */
[----:B------:R-:W-:-:S03]  /*6f00*/  IADD3.X R41, PT, PT, R50, UR13, RZ, P3, !PT ;  /* 0x0000000d32297c10 */ /* 0x000fc60009ffe4ff */
[----:B------:R-:W5:Y:S04]  /*6f10*/  LDL R52, [R1+0x110] ;  /* 0x0001100001347983 */ /* 0x000f680000100800 */
[----:B------:R1:W5:Y:S01]  /*6f20*/  @!P0 LDG.E.U8 R202, desc[UR10][R40.64] ;  /* 0x0000000a28ca8981 */ /* 0x000362000c1e1100 */
[----:B------:R-:W-:-:S03]  /*6f30*/  PRMT R77, RZ, 0x7610, R77 ;  /* 0x00007610ff4d7816 */ /* 0x000fc6000000004d */
[----:B------:R-:W5:Y:S01]  /*6f40*/  LDL R51, [R1+0x10c] ;  /* 0x00010c0001337983 */ /* 0x000f620000100800 */
[----:B------:R-:W-:Y:S02]  /*6f50*/  PRMT R222, RZ, 0x7610, R222 ;  /* 0x00007610ffde7816 */ /* 0x000fe400000000de */
[----:B------:R-:W-:Y:S01]  /*6f60*/  PRMT R59, RZ, 0x7610, R59 ;  /* 0x00007610ff3b7816 */ /* 0x000fe2000000003b */
[----:B------:R-:W5:Y:S01]  /*6f70*/  LDL R50, [R1+0x130] ;  /* 0x0001300001327983 */ /* 0x000f620000100800 */
[----:B---3--:R-:W-:-:S03]  /*6f80*/  IADD3 R38, P2, PT, R48, UR12, RZ ;  /* 0x0000000c30267c10 */ /* 0x008fc6000ff5e0ff */
[----:B------:R-:W3:Y:S04]  /*6f90*/  LDL R53, [R1+0xdc] ;  /* 0x0000dc0001357983 */ /* 0x000ee80000100800 */
[----:B------:R-:W3:Y:S01]  /*6fa0*/  LDL R48, [R1+0x10] ;  /* 0x0000100001307983 */ /* 0x000ee20000100800 */
[----:B0-----:R-:W-:-:S03]  /*6fb0*/  IADD3 R42, P4, PT, R46, UR12, RZ ;  /* 0x0000000c2e2a7c10 */ /* 0x001fc6000ff9e0ff */
[----:B------:R-:W3:Y:S01]  /*6fc0*/  LDL R46, [R1+0x30] ;  /* 0x00003000012e7983 */ /* 0x000ee20000100800 */
[----:B-1----:R-:W-:-:S03]  /*6fd0*/  IADD3 R40, P3, PT, R47, UR12, RZ ;  /* 0x0000000c2f287c10 */ /* 0x002fc6000ff7e0ff */
[----:B------:R-:W3:Y:S01]  /*6fe0*/  LDL R47, [R1+0xc] ;  /* 0x00000c00012f7983 */ /* 0x000ee20000100800 */
[----:B------:R-:W-:-:S05]  /*6ff0*/  IADD3.X R43, PT, PT, R152, UR13, RZ, P4, !PT ;  /* 0x0000000d982b7c10 */ /* 0x000fca000a7fe4ff */
[----:B------:R2:W3:Y:S01]  /*7000*/  @!P0 LDG.E.U8 R77, desc[UR10][R42.64] ;  /* 0x0000000a2a4d8981 */ /* 0x0004e2000c1e1100 */
[----:B----4-:R-:W-:-:S03]  /*7010*/  IADD3.X R39, PT, PT, R45, UR13, RZ, P2, !PT ;  /* 0x0000000d2d277c10 */ /* 0x010fc600097fe4ff */
[----:B------:R-:W4:Y:S04]  /*7020*/  LDL R45, [R1+0x120] ;  /* 0x00012000012d7983 */ /* 0x000f280000100800 */
[----:B------:R0:W4:Y:S01]  /*7030*/  @!P0 LDG.E.U8 R222, desc[UR10][R38.64] ;  /* 0x0000000a26de8981 */ /* 0x000122000c1e1100 */
[----:B------:R-:W-:-:S03]  /*7040*/  IADD3.X R41, PT, PT, R44, UR13, RZ, P3, !PT ;  /* 0x0000000d2c297c10 */ /* 0x000fc60009ffe4ff */
[----:B------:R-:W4:Y:S01]  /*7050*/  LDL R44, [R1+0x2c] ;  /* 0x00002c00012c7983 */ /* 0x000f220000100800 */
[----:B--2---:R-:W-:-:S03]  /*7060*/  IADD3 R42, P4, PT, R37, UR12, RZ ;  /* 0x0000000c252a7c10 */ /* 0x004fc6000ff9e0ff */
[----:B------:R1:W2:Y:S04]  /*7070*/  @!P0 LDG.E.U8 R59, desc[UR10][R40.64] ;  /* 0x0000000a283b8981 */ /* 0x0002a8000c1e1100 */
[----:B------:R-:W2:Y:S01]  /*7080*/  LDL R37, [R1+0x11c] ;  /* 0x00011c0001257983 */ /* 0x000ea20000100800 */
[----:B0-----:R-:W-:Y:S02]  /*7090*/  IADD3 R38, P2, PT, R10, UR12, RZ ;  /* 0x0000000c0a267c10 */ /* 0x001fe4000ff5e0ff */
[----:B------:R-:W-:Y:S02]  /*70a0*/  PRMT R227, RZ, 0x7610, R227 ;  /* 0x00007610ffe37816 */ /* 0x000fe400000000e3 */
[----:B-1----:R-:W-:Y:S02]  /*70b0*/  IADD3 R40, P3, PT, R14, UR12, RZ ;  /* 0x0000000c0e287c10 */ /* 0x002fe4000ff7e0ff */
[----:B------:R-:W-:-:S02]  /*70c0*/  PRMT R210, RZ, 0x7610, R210 ;  /* 0x00007610ffd27816 */ /* 0x000fc400000000d2 */
[----:B------:R-:W-:Y:S02]  /*70d0*/  IADD3.X R39, PT, PT, R21, UR13, RZ, P2, !PT ;  /* 0x0000000d15277c10 */ /* 0x000fe400097fe4ff */
[----:B------:R-:W-:Y:S02]  /*70e0*/  IADD3.X R41, PT, PT, R23, UR13, RZ, P3, !PT ;  /* 0x0000000d17297c10 */ /* 0x000fe40009ffe4ff */
[----:B------:R-:W-:Y:S01]  /*70f0*/  PRMT R208, RZ, 0x7610, R208 ;  /* 0x00007610ffd07816 */ /* 0x000fe200000000d0 */
[----:B------:R-:W2:Y:S04]  /*7100*/  @!P0 LDG.E.U8 R227, desc[UR10][R38.64] ;  /* 0x0000000a26e38981 */ /* 0x000ea8000c1e1100 */
[----:B------:R0:W2:Y:S01]  /*7110*/  @!P0 LDG.E.U8 R210, desc[UR10][R40.64] ;  /* 0x0000000a28d28981 */ /* 0x0000a2000c1e1100 */
[----:B------:R-:W-:-:S02]  /*7120*/  PRMT R209, RZ, 0x7610, R209 ;  /* 0x00007610ffd17816 */ /* 0x000fc400000000d1 */
[----:B------:R-:W-:Y:S02]  /*7130*/  PRMT R239, RZ, 0x7610, R239 ;  /* 0x00007610ffef7816 */ /* 0x000fe400000000ef */
[----:B0-----:R-:W-:Y:S02]  /*7140*/  IADD3 R40, P3, PT, R7, UR12, RZ ;  /* 0x0000000c07287c10 */ /* 0x001fe4000ff7e0ff */
[----:B-----5:R-:W-:Y:S02]  /*7150*/  IADD3.X R43, PT, PT, R49, UR13, RZ, P4, !PT ;  /* 0x0000000d312b7c10 */ /* 0x020fe4000a7fe4ff */
[----:B------:R-:W5:Y:S01]  /*7160*/  LDL R49, [R1+0x140] ;  /* 0x0001400001317983 */ /* 0x000f620000100800 */
[----:B------:R-:W-:-:S03]  /*7170*/  IADD3.X R41, PT, PT, R19, UR13, RZ, P3, !PT ;  /* 0x0000000d13297c10 */ /* 0x000fc60009ffe4ff */
[----:B------:R0:W5:Y:S04]  /*7180*/  @!P0 LDG.E.U8 R208, desc[UR10][R42.64] ;  /* 0x0000000a2ad08981 */ /* 0x000168000c1e1100 */
[----:B------:R4:W5:Y:S01]  /*7190*/  @!P0 LDG.E.U8 R239, desc[UR10][R40.64] ;  /* 0x0000000a28ef8981 */ /* 0x000962000c1e1100 */
[----:B0-----:R-:W-:Y:S02]  /*71a0*/  IADD3 R42, P4, PT, R52, UR12, RZ ;  /* 0x0000000c342a7c10 */ /* 0x001fe4000ff9e0ff */
[----:B------:R-:W-:Y:S01]  /*71b0*/  PRMT R220, RZ, 0x7610, R220 ;  /* 0x00007610ffdc7816 */ /* 0x000fe200000000dc */
[----:B------:R-:W5:Y:S01]  /*71c0*/  LDL R52, [R1+0xe8] ;  /* 0x0000e80001347983 */ /* 0x000f620000100800 */
[----:B---3--:R-:W-:-:S03]  /*71d0*/  IADD3 R38, P2, PT, R48, UR12, RZ ;  /* 0x0000000c30267c10 */ /* 0x008fc6000ff5e0ff */
[----:B------:R-:W3:Y:S01]  /*71e0*/  LDL R48, [R1+0x12c] ;  /* 0x00012c0001307983 */ /* 0x000ee20000100800 */
[----:B------:R-:W-:Y:S02]  /*71f0*/  IADD3.X R43, PT, PT, R51, UR13, RZ, P4, !PT ;  /* 0x0000000d332b7c10 */ /* 0x000fe4000a7fe4ff */
[----:B------:R-:W-:Y:S01]  /*7200*/  PRMT R237, RZ, 0x7610, R237 ;  /* 0x00007610ffed7816 */ /* 0x000fe200000000ed */
[----:B------:R-:W3:Y:S01]  /*7210*/  LDL R51, [R1+0x70] ;  /* 0x0000700001337983 */ /* 0x000ee20000100800 */
[----:B------:R-:W-:-:S03]  /*7220*/  IADD3.X R39, PT, PT, R47, UR13, RZ, P2, !PT ;  /* 0x0000000d2f277c10 */ /* 0x000fc600097fe4ff */
[----:B------:R-:W3:Y:S04]  /*7230*/  @!P0 LDG.E.U8 R220, desc[UR10][R42.64] ;  /* 0x0000000a2adc8981 */ /* 0x000ee8000c1e1100 */
[----:B------:R-:W3:Y:S04]  /*7240*/  LDL R47, [R1+0x13c] ;  /* 0x00013c00012f7983 */ /* 0x000ee80000100800 */
[----:B------:R0:W3:Y:S01]  /*7250*/  @!P0 LDG.E.U8 R209, desc[UR10][R38.64] ;  /* 0x0000000a26d18981 */ /* 0x0000e2000c1e1100 */
[----:B----4-:R-:W-:-:S03]  /*7260*/  IADD3 R40, P4, PT, R45, UR12, RZ ;  /* 0x0000000c2d287c10 */ /* 0x010fc6000ff9e0ff */
[----:B------:R-:W4:Y:S01]  /*7270*/  LDL R45, [R1+0x150] ;  /* 0x00015000012d7983 */ /* 0x000f220000100800 */
[----:B0-----:R-:W-:-:S03]  /*7280*/  IADD3 R38, P2, PT, R46, UR12, RZ ;  /* 0x0000000c2e267c10 */ /* 0x001fc6000ff5e0ff */
[----:B------:R-:W4:Y:S01]  /*7290*/  LDL R46, [R1+0x50] ;  /* 0x00005000012e7983 */ /* 0x000f220000100800 */
[----:B------:R-:W-:-:S03]  /*72a0*/  IADD3.X R39, PT, PT, R44, UR13, RZ, P2, !PT ;  /* 0x0000000d2c277c10 */ /* 0x000fc600097fe4ff */
[----:B------:R-:W4:Y:S01]  /*72b0*/  LDL R44, [R1+0x4c] ;  /* 0x00004c00012c7983 */ /* 0x000f220000100800 */
[----:B------:R-:W-:Y:S02]  /*72c0*/  IADD3 R42, P3, PT, R5, UR12, RZ ;  /* 0x0000000c052a7c10 */ /* 0x000fe4000ff7e0ff */
[----:B------:R-:W-:Y:S01]  /*72d0*/  PRMT R212, RZ, 0x7610, R212 ;  /* 0x00007610ffd47816 */ /* 0x000fe200000000d4 */
[----:B------:R0:W4:Y:S01]  /*72e0*/  @!P0 LDG.E.U8 R237, desc[UR10][R38.64] ;  /* 0x0000000a26ed8981 */ /* 0x000122000c1e1100 */
[----:B--2---:R-:W-:-:S03]  /*72f0*/  IADD3.X R41, PT, PT, R37, UR13, RZ, P4, !PT ;  /* 0x0000000d25297c10 */ /* 0x004fc6000a7fe4ff */
[----:B------:R-:W2:Y:S01]  /*7300*/  LDL R37, [R1+0x14c] ;  /* 0x00014c0001257983 */ /* 0x000ea20000100800 */
[----:B------:R-:W-:Y:S02]  /*7310*/  IADD3.X R43, PT, PT, R15, UR13, RZ, P3, !PT ;  /* 0x0000000d0f2b7c10 */ /* 0x000fe40009ffe4ff */
[----:B------:R-:W-:Y:S02]  /*7320*/  PRMT R233, RZ, 0x7610, R233 ;  /* 0x00007610ffe97816 */ /* 0x000fe400000000e9 */
[----:B0-----:R-:W-:Y:S01]  /*7330*/  IADD3 R38, P4, PT, R50, UR12, RZ ;  /* 0x0000000c32267c10 */ /* 0x001fe2000ff9e0ff */
[----:B------:R-:W2:Y:S01]  /*7340*/  @!P0 LDG.E.U8 R212, desc[UR10][R42.64] ;  /* 0x0000000a2ad48981 */ /* 0x000ea2000c1e1100 */
[----:B------:R-:W-:Y:S02]  /*7350*/  PRMT R252, RZ, 0x7610, R252 ;  /* 0x00007610fffc7816 */ /* 0x000fe400000000fc */
[----:B------:R-:W-:Y:S01]  /*7360*/  PRMT R205, RZ, 0x7610, R205 ;  /* 0x00007610ffcd7816 */ /* 0x000fe200000000cd */
[----:B------:R0:W2:Y:S04]  /*7370*/  @!P0 LDG.E.U8 R233, desc[UR10][R40.64] ;  /* 0x0000000a28e98981 */ /* 0x0000a8000c1e1100 */
[----:B------:R-:W2:Y:S01]  /*7380*/  LDL R50, [R1+0x6c] ;  /* 0x00006c0001327983 */ /* 0x000ea20000100800 */
[----:B0-----:R-:W-:-:S02]  /*7390*/  IADD3 R40, P2, PT, R3, UR12, RZ ;  /* 0x0000000c03287c10 */ /* 0x001fc4000ff5e0ff */
[----:B-----5:R-:W-:Y:S02]  /*73a0*/  IADD3 R42, P3, PT, R49, UR12, RZ ;  /* 0x0000000c312a7c10 */ /* 0x020fe4000ff7e0ff */
[----:B------:R-:W5:Y:S01]  /*73b0*/  LDL R49, [R1+0xe4] ;  /* 0x0000e40001317983 */ /* 0x000f620000100800 */
[----:B------:R-:W-:Y:S02]  /*73c0*/  IADD3.X R41, PT, PT, R11, UR13, RZ, P2, !PT ;  /* 0x0000000d0b297c10 */ /* 0x000fe400097fe4ff */
[----:B---3--:R-:W-:Y:S02]  /*73d0*/  IADD3.X R39, PT, PT, R48, UR13, RZ, P4, !PT ;  /* 0x0000000d30277c10 */ /* 0x008fe4000a7fe4ff */
[----:B------:R-:W3:Y:S04]  /*73e0*/  LDL R48, [R1+0x168] ;  /* 0x0001680001307983 */ /* 0x000ee80000100800 */
[----:B------:R4:W3:Y:S01]  /*73f0*/  @!P0 LDG.E.U8 R252, desc[UR10][R38.64] ;  /* 0x0000000a26fc8981 */ /* 0x0008e2000c1e1100 */
[----:B------:R-:W-:-:S03]  /*7400*/  IADD3.X R43, PT, PT, R47, UR13, RZ, P3, !PT ;  /* 0x0000000d2f2b7c10 */ /* 0x000fc60009ffe4ff */
[----:B------:R-:W3:Y:S04]  /*7410*/  LDL R47, [R1+0xf0] ;  /* 0x0000f000012f7983 */ /* 0x000ee80000100800 */
[----:B------:R0:W3:Y:S01]  /*7420*/  @!P0 LDG.E.U8 R205, desc[UR10][R42.64] ;  /* 0x0000000a2acd8981 */ /* 0x0000e2000c1e1100 */
[----:B----4-:R-:W-:Y:S02]  /*7430*/  IADD3 R38, P2, PT, R46, UR12, RZ ;  /* 0x0000000c2e267c10 */ /* 0x010fe4000ff5e0ff */
[----:B0-----:R-:W-:Y:S01]  /*7440*/  IADD3 R42, P4, PT, R45, UR12, RZ ;  /* 0x0000000c2d2a7c10 */ /* 0x001fe2000ff9e0ff */
[----:B------:R-:W4:Y:S01]  /*7450*/  LDL R46, [R1+0x170] ;  /* 0x00017000012e7983 */ /* 0x000f220000100800 */
[----:B------:R-:W-:-:S03]  /*7460*/  IADD3.X R39, PT, PT, R44, UR13, RZ, P2, !PT ;  /* 0x0000000d2c277c10 */ /* 0x000fc600097fe4ff */
[----:B------:R-:W4:Y:S04]  /*7470*/  LDL R45, [R1+0x164] ;  /* 0x00016400012d7983 */ /* 0x000f280000100800 */
[----:B------:R-:W4:Y:S01]  /*7480*/  LDL R44, [R1+0xec] ;  /* 0x0000ec00012c7983 */ /* 0x000f220000100800 */
[----:B--2---:R-:W-:-:S03]  /*7490*/  IADD3.X R43, PT, PT, R37, UR13, RZ, P4, !PT ;  /* 0x0000000d252b7c10 */ /* 0x004fc6000a7fe4ff */
[----:B------:R-:W2:Y:S01]  /*74a0*/  LDL R37, [R1+0x16c] ;  /* 0x00016c0001257983 */ /* 0x000ea20000100800 */
[----:B------:R-:W-:Y:S02]  /*74b0*/  PRMT R251, RZ, 0x7610, R251 ;  /* 0x00007610fffb7816 */ /* 0x000fe400000000fb */
[----:B------:R-:W-:-:S04]  /*74c0*/  PRMT R228, RZ, 0x7610, R228 ;  /* 0x00007610ffe47816 */ /* 0x000fc800000000e4 */
[----:B------:R0:W2:Y:S01]  /*74d0*/  @!P0 LDG.E.U8 R251, desc[UR10][R40.64] ;  /* 0x0000000a28fb8981 */ /* 0x0000a2000c1e1100 */
[----:B------:R-:W-:Y:S02]  /*74e0*/  PRMT R238, RZ, 0x7610, R238 ;  /* 0x00007610ffee7816 */ /* 0x000fe400000000ee */
[----:B------:R-:W-:Y:S01]  /*74f0*/  PRMT R196, RZ, 0x7610, R196 ;  /* 0x00007610ffc47816 */ /* 0x000fe200000000c4 */
[----:B------:R1:W2:Y:S01]  /*7500*/  @!P0 LDG.E.U8 R228, desc[UR10][R38.64] ;  /* 0x0000000a26e48981 */ /* 0x0002a2000c1e1100 */
[----:B------:R-:W-:-:S04]  /*7510*/  PRMT R217, RZ, 0x7610, R217 ;  /* 0x00007610ffd97816 */ /* 0x000fc800000000d9 */
[----:B------:R5:W2:Y:S01]  /*7520*/  @!P0 LDG.E.U8 R196, desc[UR10][R42.64] ;  /* 0x0000000a2ac48981 */ /* 0x000aa2000c1e1100 */
[----:B0-----:R-:W-:-:S04]  /*7530*/  IADD3 R40, P3, PT, R91, UR12, RZ ;  /* 0x0000000c5b287c10 */ /* 0x001fc8000ff7e0ff */
[----:B------:R-:W-:Y:S02]  /*7540*/  IADD3.X R41, PT, PT, R90, UR13, RZ, P3, !PT ;  /* 0x0000000d5a297c10 */ /* 0x000fe40009ffe4ff */
[----:B-1----:R-:W-:-:S03]  /*7550*/  IADD3 R38, P2, PT, R103, UR12, RZ ;  /* 0x0000000c67267c10 */ /* 0x002fc6000ff5e0ff */
[----:B------:R0:W2:Y:S01]  /*7560*/  @!P0 LDG.E.U8 R238, desc[UR10][R40.64] ;  /* 0x0000000a28ee8981 */ /* 0x0000a2000c1e1100 */
[----:B-----5:R-:W-:Y:S02]  /*7570*/  IADD3 R42, P4, PT, R55, UR12, RZ ;  /* 0x0000000c372a7c10 */ /* 0x020fe4000ff9e0ff */
[----:B------:R-:W-:Y:S02]  /*7580*/  PRMT R201, RZ, 0x7610, R201 ;  /* 0x00007610ffc97816 */ /* 0x000fe400000000c9 */
[----:B------:R-:W-:Y:S02]  /*7590*/  PRMT R221, RZ, 0x7610, R221 ;  /* 0x00007610ffdd7816 */ /* 0x000fe400000000dd */
[----:B0-----:R-:W-:Y:S02]  /*75a0*/  IADD3 R40, P3, PT, R68, UR12, RZ ;  /* 0x0000000c44287c10 */ /* 0x001fe4000ff7e0ff */
[----:B------:R-:W-:Y:S02]  /*75b0*/  IADD3.X R39, PT, PT, R102, UR13, RZ, P2, !PT ;  /* 0x0000000d66277c10 */ /* 0x000fe400097fe4ff */
[----:B------:R-:W-:-:S02]  /*75c0*/  IADD3.X R41, PT, PT, R54, UR13, RZ, P3, !PT ;  /* 0x0000000d36297c10 */ /* 0x000fc40009ffe4ff */
[----:B------:R-:W-:Y:S01]  /*75d0*/  IADD3.X R43, PT, PT, R53, UR13, RZ, P4, !PT ;  /* 0x0000000d352b7c10 */ /* 0x000fe2000a7fe4ff */
[----:B------:R0:W5:Y:S04]  /*75e0*/  @!P0 LDG.E.U8 R217, desc[UR10][R38.64] ;  /* 0x0000000a26d98981 */ /* 0x000168000c1e1100 */
[----:B------:R1:W5:Y:S04]  /*75f0*/  @!P0 LDG.E.U8 R201, desc[UR10][R40.64] ;  /* 0x0000000a28c98981 */ /* 0x000368000c1e1100 */
[----:B------:R1:W5:Y:S01]  /*7600*/  @!P0 LDG.E.U8 R221, desc[UR10][R42.64] ;  /* 0x0000000a2add8981 */ /* 0x000362000c1e1100 */
[----:B0-----:R-:W-:-:S02]  /*7610*/  IADD3 R38, P3, PT, R149, UR12, RZ ;  /* 0x0000000c95267c10 */ /* 0x001fc4000ff7e0ff */
[----:B-1----:R-:W-:Y:S02]  /*7620*/  IADD3 R40, P4, PT, R52, UR12, RZ ;  /* 0x0000000c34287c10 */ /* 0x002fe4000ff9e0ff */
[----:B------:R-:W-:Y:S02]  /*7630*/  IADD3 R42, P2, PT, R51, UR12, RZ ;  /* 0x0000000c332a7c10 */ /* 0x000fe4000ff5e0ff */
[----:B------:R-:W-:Y:S02]  /*7640*/  PRMT R247, RZ, 0x7610, R247 ;  /* 0x00007610fff77816 */ /* 0x000fe400000000f7 */
[----:B------:R-:W-:Y:S02]  /*7650*/  PRMT R203, RZ, 0x7610, R203 ;  /* 0x00007610ffcb7816 */ /* 0x000fe400000000cb */
[----:B------:R-:W-:Y:S02]  /*7660*/  PRMT R78, RZ, 0x7610, R78 ;  /* 0x00007610ff4e7816 */ /* 0x000fe4000000004e */
[----:B------:R-:W-:-:S02]  /*7670*/  IADD3.X R39, PT, PT, R148, UR13, RZ, P3, !PT ;  /* 0x0000000d94277c10 */ /* 0x000fc40009ffe4ff */
[----:B------:R-:W-:Y:S02]  /*7680*/  IADD3.X R43, PT, PT, R50, UR13, RZ, P2, !PT ;  /* 0x0000000d322b7c10 */ /* 0x000fe400097fe4ff */
[----:B------:R-:W-:Y:S01]  /*7690*/  IADD3.X R41, PT, PT, R49, UR13, RZ, P4, !PT ;  /* 0x0000000d31297c10 */ /* 0x000fe2000a7fe4ff */
[----:B------:R3:W5:Y:S04]  /*76a0*/  @!P0 LDG.E.U8 R203, desc[UR10][R38.64] ;  /* 0x0000000a26cb8981 */ /* 0x000768000c1e1100 */
[----:B------:R4:W5:Y:S04]  /*76b0*/  @!P0 LDG.E.U8 R78, desc[UR10][R42.64] ;  /* 0x0000000a2a4e8981 */ /* 0x000968000c1e1100 */
[----:B------:R0:W5:Y:S01]  /*76c0*/  @!P1 LDG.E.U8 R247, desc[UR10][R40.64] ;  /* 0x0000000a28f79981 */ /* 0x000162000c1e1100 */
[----:B---3--:R-:W-:-:S02]  /*76d0*/  IADD3 R38, P3, PT, R48, UR12, RZ ;  /* 0x0000000c30267c10 */ /* 0x008fc4000ff7e0ff */
[----:B------:R-:W-:Y:S02]  /*76e0*/  PRMT R56, RZ, 0x7610, R56 ;  /* 0x00007610ff387816 */ /* 0x000fe40000000038 */
[----:B----4-:R-:W-:Y:S02]  /*76f0*/  IADD3 R42, P2, PT, R46, UR12, RZ ;  /* 0x0000000c2e2a7c10 */ /* 0x010fe4000ff5e0ff */
[----:B0-----:R-:W-:Y:S02]  /*7700*/  IADD3 R40, P4, PT, R47, UR12, RZ ;  /* 0x0000000c2f287c10 */ /* 0x001fe4000ff9e0ff */
[----:B------:R-:W-:Y:S02]  /*7710*/  PRMT R57, RZ, 0x7610, R57 ;  /* 0x00007610ff397816 */ /* 0x000fe40000000039 */
[----:B------:R-:W-:Y:S02]  /*7720*/  PRMT R58, RZ, 0x7610, R58 ;  /* 0x00007610ff3a7816 */ /* 0x000fe4000000003a */
[----:B------:R-:W-:-:S02]  /*7730*/  IADD3.X R39, PT, PT, R45, UR13, RZ, P3, !PT ;  /* 0x0000000d2d277c10 */ /* 0x000fc40009ffe4ff */
[----:B------:R-:W-:-:S03]  /*7740*/  IADD3.X R41, PT, PT, R44, UR13, RZ, P4, !PT ;  /* 0x0000000d2c297c10 */ /* 0x000fc6000a7fe4ff */
[----:B------:R0:W3:Y:S04]  /*7750*/  @!P1 LDG.E.U8 R56, desc[UR10][R38.64] ;  /* 0x0000000a26389981 */ /* 0x0000e8000c1e1100 */
[----:B------:R1:W4:Y:S01]  /*7760*/  @!P0 LDG.E.U8 R57, desc[UR10][R40.64] ;  /* 0x0000000a28398981 */ /* 0x000322000c1e1100 */
[----:B--2---:R-:W-:-:S05]  /*7770*/  IADD3.X R43, PT, PT, R37, UR13, RZ, P2, !PT ;  /* 0x0000000d252b7c10 */ /* 0x004fca00097fe4ff */
[----:B------:R2:W3:Y:S01]  /*7780*/  @!P0 LDG.E.U8 R58, desc[UR10][R42.64] ;  /* 0x0000000a2a3a8981 */ /* 0x0004e2000c1e1100 */
[----:B------:R-:W0:Y:S01]  /*7790*/  S2UR UR8, SR_CgaCtaId ;  /* 0x00000000000879c3 */ /* 0x000e220000008800 */
[----:B------:R-:W-:Y:S01]  /*77a0*/  LOP3.LUT R49, R122, 0x3, RZ, 0xc0, !PT ;  /* 0x000000037a317812 */ /* 0x000fe200078ec0ff */
[----:B------:R-:W-:Y:S01]  /*77b0*/  UMOV UR7, 0x400 ;  /* 0x0000040000077882 */ /* 0x000fe20000000000 */
[----:B------:R-:W-:-:S03]  /*77c0*/  SHF.R.U32.HI R37, RZ, 0x2, R122 ;  /* 0x00000002ff257819 */ /* 0x000fc6000001167a */
[----:B------:R-:W-:-:S05]  /*77d0*/  IMAD R49, R49, 0x88, RZ ;  /* 0x0000008831317824 */ /* 0x000fca00078e02ff */
[----:B------:R-:W-:-:S04]  /*77e0*/  LOP3.LUT R49, R49, 0x17, R37, 0x78, !PT ;  /* 0x0000001731317812 */ /* 0x000fc800078e7825 */
[----:B------:R-:W-:Y:S01]  /*77f0*/  LOP3.LUT R88, R49, 0x8, RZ, 0x3c, !PT ;  /* 0x0000000831587812 */ /* 0x000fe200078e3cff */
[----:B0-----:R-:W-:-:S09]  /*7800*/  ULEA UR7, UR8, UR7, 0x18 ;  /* 0x0000000708077291 */ /* 0x001fd2000f8ec0ff */
[----:B------:R-:W-:Y:S04]  /*7810*/  LDS.U8 R68, [R49+UR7] ;  /* 0x0000000731447984 */ /* 0x000fe80008000000 */
[----:B------:R-:W0:Y:S04]  /*7820*/  LDS.U8 R69, [R49+UR7+0x20] ;  /* 0x0000200731457984 */ /* 0x000e280008000000 */
[----:B------:R-:W-:Y:S04]  /*7830*/  LDS.U8 R74, [R49+UR7+0x40] ;  /* 0x00004007314a7984 */ /* 0x000fe80008000000 */
[----:B------:R-:W-:Y:S04]  /*7840*/  LDS.U8 R75, [R49+UR7+0x60] ;  /* 0x00006007314b7984 */ /* 0x000fe80008000000 */
[----:B------:R-:W-:Y:S04]  /*7850*/  LDS.U8 R70, [R49+UR7+0x200] ;  /* 0x0002000731467984 */ /* 0x000fe80008000000 */
[----:B------:R-:W0:Y:S04]  /*7860*/  LDS.U8 R71, [R49+UR7+0x220] ;  /* 0x0002200731477984 */ /* 0x000e280008000000 */
[----:B------:R-:W-:Y:S04]  /*7870*/  LDS.U8 R188, [R49+UR7+0x240] ;  /* 0x0002400731bc7984 */ /* 0x000fe80008000000 */
        /* <DEDUP_REMOVED lines=48> */
[----:B-1----:R-:W-:Y:S04]  /*7b80*/  LDS.U8 R40, [R49+UR7+0x1a60] ;  /* 0x001a600731287984 */ /* 0x002fe80008000000 */
[----:B------:R-:W-:Y:S04]  /*7b90*/  LDS.U8 R41, [R49+UR7+0x1e60] ;  /* 0x001e600731297984 */ /* 0x000fe80008000000 */
[----:B--2---:R-:W-:Y:S04]  /*7ba0*/  LDS.U8 R42, [R49+UR7+0x1c00] ;  /* 0x001c0007312a7984 */ /* 0x004fe80008000000 */
[----:B------:R-:W-:Y:S04]  /*7bb0*/  LDS.U8 R43, [R49+UR7+0x1c20] ;  /* 0x001c2007312b7984 */ /* 0x000fe80008000000 */
[----:B------:R-:W-:Y:S04]  /*7bc0*/  LDS.U8 R44, [R49+UR7+0x1c40] ;  /* 0x001c4007312c7984 */ /* 0x000fe80008000000 */
[----:B------:R-:W-:Y:S04]  /*7bd0*/  LDS.U8 R45, [R49+UR7+0x1c60] ;  /* 0x001c6007312d7984 */ /* 0x000fe80008000000 */
[----:B------:R-:W-:Y:S04]  /*7be0*/  LDS.U8 R46, [R49+UR7+0x1e00] ;  /* 0x001e0007312e7984 */ /* 0x000fe80008000000 */
[----:B------:R-:W-:Y:S04]  /*7bf0*/  LDS.U8 R47, [R49+UR7+0x1e20] ;  /* 0x001e2007312f7984 */ /* 0x000fe80008000000 */
[----:B------:R-:W-:Y:S04]  /*7c00*/  LDS.U8 R48, [R49+UR7+0x1e40] ;  /* 0x001e400731307984 */ /* 0x000fe80008000000 */
[----:B------:R-:W-:Y:S04]  /*7c10*/  LDS.U8 R72, [R88+UR7] ;  /* 0x0000000758487984 */ /* 0x000fe80008000000 */
[----:B------:R-:W1:Y:S04]  /*7c20*/  LDS.U8 R73, [R88+UR7+0x20] ;  /* 0x0000200758497984 */ /* 0x000e680008000000 */
[----:B------:R-:W-:Y:S04]  /*7c30*/  LDS.U8 R190, [R88+UR7+0x40] ;  /* 0x0000400758be7984 */ /* 0x000fe80008000000 */
[----:B------:R-:W-:Y:S04]  /*7c40*/  LDS.U8 R191, [R88+UR7+0x60] ;  /* 0x0000600758bf7984 */ /* 0x000fe80008000000 */
[----:B------:R-:W-:Y:S04]  /*7c50*/  LDS.U8 R194, [R88+UR7+0x200] ;  /* 0x0002000758c27984 */ /* 0x000fe80008000000 */
[----:B------:R-:W2:Y:S04]  /*7c60*/  LDS.U8 R195, [R88+UR7+0x220] ;  /* 0x0002200758c37984 */ /* 0x000ea80008000000 */
        /* <DEDUP_REMOVED lines=57> */
[----:B------:R-:W-:Y:S01]  /*8000*/  LDS.U8 R88, [R88+UR7+0x1e60] ;  /* 0x001e600758587984 */ /* 0x000fe20008000000 */
[----:B------:R-:W-:Y:S06]  /*8010*/  BAR.SYNC.DEFER_BLOCKING 0x0 ;  /* 0x0000000000007b1d */ /* 0x000fec0000010000 */
[----:B------:R0:W-:Y:S02]  /*8020*/  STS.U8 [R225+UR6], R197 ;  /* 0x000000c5e1007988 */ /* 0x0001e40008000006 */
[----:B0-----:R-:W0:Y:S02]  /*8030*/  S2R R197, SR_TID.X ;  /* 0x0000000000c57919 */ /* 0x001e240000002100 */
[----:B------:R1:W-:Y:S04]  /*8040*/  STS.U8 [R225+UR6+0x800], R200 ;  /* 0x000800c8e1007988 */ /* 0x0003e80008000006 */
[----:B------:R-:W-:Y:S01]  /*8050*/  STS.U8 [R225+UR6+0x80], R210 ;  /* 0x000080d2e1007988 */ /* 0x000fe20008000006 */
[----:B-1----:R-:W-:-:S03]  /*8060*/  LOP3.LUT R200, R225, 0x20, RZ, 0x3c, !PT ;  /* 0x00000020e1c87812 */ /* 0x002fc600078e3cff */
[----:B------:R1:W-:Y:S04]  /*8070*/  STS.U8 [R225+UR6+0x880], R77 ;  /* 0x0008804de1007988 */ /* 0x0003e80008000006 */
[----:B------:R-:W-:Y:S04]  /*8080*/  STS.U8 [R225+UR6+0x1000], R79 ;  /* 0x0010004fe1007988 */ /* 0x000fe80008000006 */
[----:B------:R0:W-:Y:S01]  /*8090*/  STS.U8 [R225+UR6+0x1080], R202 ;  /* 0x001080cae1007988 */ /* 0x0001e20008000006 */
[----:B-1----:R-:W-:-:S03]  /*80a0*/  LOP3.LUT R77, R225, 0x30, RZ, 0x3c, !PT ;  /* 0x00000030e14d7812 */ /* 0x002fc600078e3cff */
[----:B------:R-:W-:Y:S04]  /*80b0*/  STS.U8 [R225+UR6+0x1800], R199 ;  /* 0x001800c7e1007988 */ /* 0x000fe80008000006 */
[----:B------:R-:W-:Y:S01]  /*80c0*/  STS.U8 [R225+UR6+0x1880], R208 ;  /* 0x001880d0e1007988 */ /* 0x000fe20008000006 */
[----:B0-----:R-:W-:-:S03]  /*80d0*/  LOP3.LUT R202, R225, 0x40, RZ, 0x3c, !PT ;  /* 0x00000040e1ca7812 */ /* 0x001fc600078e3cff */
        /* <DEDUP_REMOVED lines=8> */
[----:B------:R0:W-:Y:S04]  /*8160*/  STS.U8 [R200+UR6+0xa80], R59 ;  /* 0x000a803bc8007988 */ /* 0x0001e80008000006 */
[----:B------:R-:W-:Y:S04]  /*8170*/  STS.U8 [R200+UR6+0x200], R235 ;  /* 0x000200ebc8007988 */ /* 0x000fe80008000006 */
[----:B------:R-:W-:Y:S01]  /*8180*/  STS.U8 [R200+UR6+0x280], R239 ;  /* 0x000280efc8007988 */ /* 0x000fe20008000006 */
[----:B0-----:R-:W-:-:S03]  /*8190*/  LOP3.LUT R59, R225, 0x50, RZ, 0x3c, !PT ;  /* 0x00000050e13b7812 */ /* 0x001fc600078e3cff */
[----:B------:R-:W-:Y:S04]  /*81a0*/  STS.U8 [R200+UR6+0xa00], R214 ;  /* 0x000a00d6c8007988 */ /* 0x000fe80008000006 */
[----:B------:R-:W-:Y:S04]  /*81b0*/  STS.U8 [R200+UR6+0x1200], R218 ;  /* 0x001200dac8007988 */ /* 0x000fe80008000006 */
[----:B------:R-:W-:Y:S04]  /*81c0*/  STS.U8 [R200+UR6+0x1280], R207 ;  /* 0x001280cfc8007988 */ /* 0x000fe80008000006 */
[----:B------:R-:W-:Y:S04]  /*81d0*/  STS.U8 [R200+UR6+0x1a00], R230 ;  /* 0x001a00e6c8007988 */ /* 0x000fe80008000006 */
[----:B------:R0:W-:Y:S04]  /*81e0*/  STS.U8 [R200+UR6+0x1a80], R233 ;  /* 0x001a80e9c8007988 */ /* 0x0001e80008000006 */
[----:B------:R-:W-:Y:S04]  /*81f0*/  STS.U8 [R77+UR6+0x300], R224 ;  /* 0x000300e04d007988 */ /* 0x000fe80008000006 */
[----:B------:R-:W-:Y:S01]  /*8200*/  STS.U8 [R77+UR6+0x380], R212 ;  /* 0x000380d44d007988 */ /* 0x000fe20008000006 */
[----:B0-----:R-:W-:-:S02]  /*8210*/  LOP3.LUT R200, R225, 0x60, RZ, 0x3c, !PT ;  /* 0x00000060e1c87812 */ /* 0x001fc400078e3cff */
[----:B------:R-:W-:Y:S01]  /*8220*/  LOP3.LUT R225, R225, 0x70, RZ, 0x3c, !PT ;  /* 0x00000070e1e17812 */ /* 0x000fe200078e3cff */
        /* <DEDUP_REMOVED lines=23> */
[----:B-----5:R-:W-:Y:S01]  /*83a0*/  STS.U8 [R200+UR6+0x680], R217 ;  /* 0x000680d9c8007988 */ /* 0x020fe20008000006 */
[----:B0-----:R-:W-:Y:S01]  /*83b0*/  LOP3.LUT R145, R197, 0x7, RZ, 0xc0, !PT ;  /* 0x00000007c5917812 */ /* 0x001fe200078ec0ff */
[----:B------:R-:W-:Y:S01]  /*83c0*/  IMAD R68, R69, 0x100, R68 ;  /* 0x0000010045447824 */ /* 0x000fe200078e0244 */
[----:B-1----:R-:W0:Y:S01]  /*83d0*/  LDC R196, c[0x0][0x3a8] ;  /* 0x0000ea00ffc47b82 */ /* 0x002e220000000800 */
        /* <DEDUP_REMOVED lines=11> */
[----:B----4-:R-:W-:Y:S04]  /*8490*/  STS.U8 [R225+UR6+0x1780], R57 ;  /* 0x00178039e1007988 */ /* 0x010fe80008000006 */
[----:B---3--:R-:W-:Y:S04]  /*84a0*/  STS.U8 [R225+UR6+0x1f00], R56 ;  /* 0x001f0038e1007988 */ /* 0x008fe80008000006 */
[----:B------:R-:W-:Y:S01]  /*84b0*/  STS.U8 [R225+UR6+0x1f80], R58 ;  /* 0x001f803ae1007988 */ /* 0x000fe20008000006 */
[----:B------:R-:W-:-:S02]  /*84c0*/  IMAD R145, R145, 0x110, RZ ;  /* 0x0000011091917824 */ /* 0x000fc400078e02ff */
[----:B------:R-:W-:-:S05]  /*84d0*/  IMAD.SHL.U32 R59, R197, 0x2, RZ ;  /* 0x00000002c53b7824 */ /* 0x000fca00078e00ff */
[----:B------:R-:W-:Y:S01]  /*84e0*/  LOP3.LUT R145, R145, 0x30, R59, 0x78, !PT ;  /* 0x0000003091917812 */ /* 0x000fe200078e783b */
[----:B------:R-:W-:-:S05]  /*84f0*/  IMAD.SHL.U32 R59, R197, 0x40, RZ ;  /* 0x00000040c53b7824 */ /* 0x000fca00078e00ff */
[----:B------:R-:W-:Y:S01]  /*8500*/  LOP3.LUT R145, R145, 0x800, R59, 0xf8, !PT ;  /* 0x0000080091917812 */ /* 0x000fe200078ef83b */
[----:B------:R-:W-:Y:S06]  /*8510*/  BAR.SYNC.DEFER_BLOCKING 0x0 ;  /* 0x0000000000007b1d */ /* 0x000fec0000010000 */
[----:B------:R-:W1:Y:S04]  /*8520*/  LDSM.16.M88.4 R76, [R145+UR7] ;  /* 0x00000007914c783b */ /* 0x000e680008000200 */
[----:B------:R-:W3:Y:S01]  /*8530*/  LDSM.16.M88.4 R56, [R145+UR7+0x1000] ;  /* 0x001000079138783b */ /* 0x000ee20008000200 */
[----:B------:R-:W-:-:S02]  /*8540*/  IMAD R70, R71, 0x100, R70 ;  /* 0x0000010047467824 */ /* 0x000fc400078e0246 */
[----:B------:R-:W-:Y:S02]  /*8550*/  IMAD R69, R73, 0x100, R72 ;  /* 0x0000010049457824 */ /* 0x000fe400078e0248 */
[----:B--2---:R-:W-:Y:S01]  /*8560*/  IMAD R71, R195, 0x100, R194 ;  /* 0x00000100c3477824 */ /* 0x004fe200078e02c2 */
[----:B------:R-:W-:Y:S02]  /*8570*/  F2FP.F16.E4M3.UNPACK_B R68, R68 ;  /* 0x00000044ff44723e */ /* 0x000fe400020006ff */
[----:B------:R-:W-:Y:S02]  /*8580*/  F2FP.F16.E4M3.UNPACK_B R70, R70 ;  /* 0x00000046ff46723e */ /* 0x000fe400020006ff */
[----:B------:R-:W-:Y:S02]  /*8590*/  F2FP.F16.E4M3.UNPACK_B R69, R69 ;  /* 0x00000045ff45723e */ /* 0x000fe400020006ff */
[----:B------:R-:W-:Y:S02]  /*85a0*/  F2FP.F16.E4M3.UNPACK_B R71, R71 ;  /* 0x00000047ff47723e */ /* 0x000fe400020006ff */
[----:B-1----:R-:W-:-:S02]  /*85b0*/  F2FP.F16.E4M3.UNPACK_B R72, R76 ;  /* 0x0000004cff48723e */ /* 0x002fc400020006ff */
[----:B------:R-:W-:-:S07]  /*85c0*/  F2FP.F16.E4M3.UNPACK_B R73, R77 ;  /* 0x0000004dff49723e */ /* 0x000fce00020006ff */
[----:B------:R-:W-:Y:S01]  /*85d0*/  HMMA.16816.F32 R60, R68, R72, R60 ;  /* 0x00000048443c723c */ /* 0x000fe2000000183c */
[----:B---3--:R-:W-:Y:S02]  /*85e0*/  F2FP.F16.E4M3.UNPACK_B R72, R56 ;  /* 0x00000038ff48723e */ /* 0x008fe400020006ff */
[----:B------:R-:W-:-:S07]  /*85f0*/  F2FP.F16.E4M3.UNPACK_B R73, R57 ;  /* 0x00000039ff49723e */ /* 0x000fce00020006ff */
[----:B------:R-:W-:Y:S01]  /*8600*/  HMMA.16816.F32 R64, R68, R72, R64 ;  /* 0x000000484440723c */ /* 0x000fe20000001840 */
[----:B------:R-:W-:Y:S02]  /*8610*/  IMAD R68, R75, 0x100, R74 ;  /* 0x000001004b447824 */ /* 0x000fe400078e024a */
[----:B------:R-:W-:Y:S02]  /*8620*/  IMAD R70, R189, 0x100, R188 ;  /* 0x00000100bd467824 */ /* 0x000fe400078e02bc */
[----:B------:R-:W-:Y:S02]  /*8630*/  IMAD R69, R191, 0x100, R190 ;  /* 0x00000100bf457824 */ /* 0x000fe400078e02be */
[----:B------:R-:W-:Y:S01]  /*8640*/  IMAD R71, R193, 0x100, R192 ;  /* 0x00000100c1477824 */ /* 0x000fe200078e02c0 */
[----:B------:R-:W-:Y:S02]  /*8650*/  F2FP.F16.E4M3.UNPACK_B R68, R68 ;  /* 0x00000044ff44723e */ /* 0x000fe400020006ff */
[----:B------:R-:W-:-:S02]  /*8660*/  F2FP.F16.E4M3.UNPACK_B R70, R70 ;  /* 0x00000046ff46723e */ /* 0x000fc400020006ff */
[----:B------:R-:W-:Y:S02]  /*8670*/  F2FP.F16.E4M3.UNPACK_B R69, R69 ;  /* 0x00000045ff45723e */ /* 0x000fe400020006ff */
[----:B------:R-:W-:Y:S02]  /*8680*/  F2FP.F16.E4M3.UNPACK_B R71, R71 ;  /* 0x00000047ff47723e */ /* 0x000fe400020006ff */
[----:B------:R-:W-:Y:S02]  /*8690*/  F2FP.F16.E4M3.UNPACK_B R72, R76.H1 ;  /* 0x0000004cff48723e */ /* 0x000fe400030006ff */
[----:B------:R-:W-:Y:S02]  /*86a0*/  F2FP.F16.E4M3.UNPACK_B R73, R77.H1 ;  /* 0x0000004dff49723e */ /* 0x000fe400030006ff */
[----:B------:R-:W-:Y:S02]  /*86b0*/  F2FP.F16.E4M3.UNPACK_B R56, R56.H1 ;  /* 0x00000038ff38723e */ /* 0x000fe400030006ff */
[----:B------:R-:W-:-:S03]  /*86c0*/  F2FP.F16.E4M3.UNPACK_B R57, R57.H1 ;  /* 0x00000039ff39723e */ /* 0x000fc600030006ff */
[C---:B------:R-:W-:Y:S01]  /*86d0*/  HMMA.16816.F32 R72, R68.reuse, R72, R60 ;  /* 0x000000484448723c */ /* 0x040fe2000000183c */
[----:B------:R-:W-:Y:S02]  /*86e0*/  IMAD R128, R181, 0x100, R128 ;  /* 0x00000100b5807824 */ /* 0x000fe400078e0280 */
[----:B------:R-:W-:Y:S02]  /*86f0*/  IMAD R182, R183, 0x100, R182 ;  /* 0x00000100b7b67824 */ /* 0x000fe400078e02b6 */
[----:B------:R-:W-:Y:S02]  /*8700*/  IMAD R184, R185, 0x100, R184 ;  /* 0x00000100b9b87824 */ /* 0x000fe400078e02b8 */
[----:B------:R-:W-:Y:S01]  /*8710*/  IMAD R186, R187, 0x100, R186 ;  /* 0x00000100bbba7824 */ /* 0x000fe200078e02ba */
[----:B------:R-:W-:Y:S01]  /*8720*/  HMMA.16816.F32 R60, R68, R56, R64 ;  /* 0x00000038443c723c */ /* 0x000fe20000001840 */
[----:B------:R-:W-:Y:S02]  /*8730*/  F2FP.F16.E4M3.UNPACK_B R68, R128 ;  /* 0x00000080ff44723e */ /* 0x000fe400020006ff */
[----:B------:R-:W-:-:S02]  /*8740*/  F2FP.F16.E4M3.UNPACK_B R70, R182 ;  /* 0x000000b6ff46723e */ /* 0x000fc400020006ff */
[----:B------:R-:W-:Y:S02]  /*8750*/  F2FP.F16.E4M3.UNPACK_B R69, R184 ;  /* 0x000000b8ff45723e */ /* 0x000fe400020006ff */
[----:B------:R-:W-:Y:S02]  /*8760*/  F2FP.F16.E4M3.UNPACK_B R71, R186 ;  /* 0x000000baff47723e */ /* 0x000fe400020006ff */
[----:B------:R-:W-:Y:S02]  /*8770*/  F2FP.F16.E4M3.UNPACK_B R56, R78 ;  /* 0x0000004eff38723e */ /* 0x000fe400020006ff */
[----:B------:R-:W-:Y:S02]  /*8780*/  F2FP.F16.E4M3.UNPACK_B R57, R79 ;  /* 0x0000004fff39723e */ /* 0x000fe400020006ff */
[----:B------:R-:W-:-:S05]  /*8790*/  LOP3.LUT R128, R145, 0x40, RZ, 0x3c, !PT ;  /* 0x0000004091807812 */ /* 0x000fca00078e3cff */
[----:B------:R-:W-:Y:S01]  /*87a0*/  HMMA.16816.F32 R72, R68, R56, R72 ;  /* 0x000000384448723c */ /* 0x000fe20000001848 */
[----:B------:R-:W-:Y:S01]  /*87b0*/  F2FP.F16.E4M3.UNPACK_B R56, R58 ;  /* 0x0000003aff38723e */ /* 0x000fe200020006ff */
[----:B------:R-:W1:Y:S01]  /*87c0*/  LDSM.16.M88.4 R64, [R128+UR7] ;  /* 0x000000078040783b */ /* 0x000e620008000200 */
[----:B------:R-:W-:-:S07]  /*87d0*/  F2FP.F16.E4M3.UNPACK_B R57, R59 ;  /* 0x0000003bff39723e */ /* 0x000fce00020006ff */
[----:B------:R-:W-:Y:S01]  /*87e0*/  HMMA.16816.F32 R60, R68, R56, R60 ;  /* 0x00000038443c723c */ /* 0x000fe2000000183c */
[----:B------:R-:W2:Y:S01]  /*87f0*/  LDSM.16.M88.4 R68, [R128+UR7+0x1000] ;  /* 0x001000078044783b */ /* 0x000ea20008000200 */
[----:B------:R-:W-:Y:S02]  /*8800*/  IMAD R76, R174, 0x100, R173 ;  /* 0x00000100ae4c7824 */ /* 0x000fe400078e02ad */
[----:B------:R-:W-:Y:S02]  /*8810*/  IMAD R175, R176, 0x100, R175 ;  /* 0x00000100b0af7824 */ /* 0x000fe400078e02af */
[----:B------:R-:W-:Y:S02]  /*8820*/  IMAD R77, R178, 0x100, R177 ;  /* 0x00000100b24d7824 */ /* 0x000fe400078e02b1 */
[----:B------:R-:W-:Y:S01]  /*8830*/  IMAD R179, R180, 0x100, R179 ;  /* 0x00000100b4b37824 */ /* 0x000fe200078e02b3 */
[----:B------:R-:W-:Y:S02]  /*8840*/  F2FP.F16.E4M3.UNPACK_B R56, R78.H1 ;  /* 0x0000004eff38723e */ /* 0x000fe400030006ff */
[----:B------:R-:W-:-:S02]  /*8850*/  F2FP.F16.E4M3.UNPACK_B R57, R79.H1 ;  /* 0x0000004fff39723e */ /* 0x000fc400030006ff */
[----:B------:R-:W-:Y:S02]  /*8860*/  F2FP.F16.E4M3.UNPACK_B R76, R76 ;  /* 0x0000004cff4c723e */ /* 0x000fe400020006ff */
[----:B------:R-:W-:Y:S02]  /*8870*/  F2FP.F16.E4M3.UNPACK_B R78, R175 ;  /* 0x000000afff4e723e */ /* 0x000fe400020006ff */
[----:B------:R-:W-:Y:S02]  /*8880*/  F2FP.F16.E4M3.UNPACK_B R77, R77 ;  /* 0x0000004dff4d723e */ /* 0x000fe400020006ff */
[----:B------:R-:W-:Y:S02]  /*8890*/  F2FP.F16.E4M3.UNPACK_B R79, R179 ;  /* 0x000000b3ff4f723e */ /* 0x000fe400020006ff */
        /* <DEDUP_REMOVED lines=12> */
[----:B-1----:R-:W-:Y:S02]  /*8960*/  F2FP.F16.E4M3.UNPACK_B R78, R64 ;  /* 0x00000040ff4e723e */ /* 0x002fe400020006ff */
[----:B------:R-:W-:Y:S02]  /*8970*/  F2FP.F16.E4M3.UNPACK_B R79, R65 ;  /* 0x00000041ff4f723e */ /* 0x000fe400020006ff */
[----:B--2---:R-:W-:Y:S02]  /*8980*/  F2FP.F16.E4M3.UNPACK_B R76, R68 ;  /* 0x00000044ff4c723e */ /* 0x004fe400020006ff */
[----:B------:R-:W-:-:S03]  /*8990*/  F2FP.F16.E4M3.UNPACK_B R77, R69 ;  /* 0x00000045ff4d723e */ /* 0x000fc600020006ff */
        /* <DEDUP_REMOVED lines=20> */
[----:B------:R-:W-:Y:S01]  /*8ae0*/  F2FP.F16.E4M3.UNPACK_B R76, R76 ;  /* 0x0000004cff4c723e */ /* 0x000fe200020006ff */
[----:B------:R-:W1:Y:S01]  /*8af0*/  LDSM.16.M88.4 R60, [R145+UR7+0x80] ;  /* 0x00008007913c783b */ /* 0x000e620008000200 */
[----:B------:R-:W-:-:S02]  /*8b00*/  F2FP.F16.E4M3.UNPACK_B R78, R78 ;  /* 0x0000004eff4e723e */ /* 0x000fc400020006ff */
[----:B------:R-:W-:Y:S02]  /*8b10*/  F2FP.F16.E4M3.UNPACK_B R77, R77 ;  /* 0x0000004dff4d723e */ /* 0x000fe400020006ff */
[----:B------:R-:W-:Y:S02]  /*8b20*/  F2FP.F16.E4M3.UNPACK_B R79, R79 ;  /* 0x0000004fff4f723e */ /* 0x000fe400020006ff */
[----:B------:R-:W-:Y:S02]  /*8b30*/  F2FP.F16.E4M3.UNPACK_B R56, R66 ;  /* 0x00000042ff38723e */ /* 0x000fe400020006ff */
[----:B------:R-:W-:Y:S02]  /*8b40*/  F2FP.F16.E4M3.UNPACK_B R57, R67 ;  /* 0x00000043ff39723e */ /* 0x000fe400020006ff */
[----:B------:R-:W-:Y:S02]  /*8b50*/  F2FP.F16.E4M3.UNPACK_B R64, R70 ;  /* 0x00000046ff40723e */ /* 0x000fe400020006ff */
[----:B------:R-:W-:-:S03]  /*8b60*/  F2FP.F16.E4M3.UNPACK_B R65, R71 ;  /* 0x00000047ff41723e */ /* 0x000fc600020006ff */
[C---:B------:R-:W-:Y:S01]  /*8b70*/  HMMA.16816.F32 R80, R76.reuse, R56, R80 ;  /* 0x000000384c50723c */ /* 0x040fe20000001850 */
[----:B------:R-:W2:Y:S01]  /*8b80*/  LDSM.16.M88.4 R56, [R145+UR7+0x1080] ;  /* 0x001080079138783b */ /* 0x000ea20008000200 */
[----:B------:R-:W-:Y:S02]  /*8b90*/  IMAD R137, R137, 0x100, R140 ;  /* 0x0000010089897824 */ /* 0x000fe400078e028c */
[----:B------:R-:W-:Y:S02]  /*8ba0*/  IMAD R138, R138, 0x100, R144 ;  /* 0x000001008a8a7824 */ /* 0x000fe400078e0290 */
[----:B------:R-:W-:Y:S02]  /*8bb0*/  IMAD R139, R139, 0x100, R141 ;  /* 0x000001008b8b7824 */ /* 0x000fe400078e028d */
[----:B------:R-:W-:Y:S01]  /*8bc0*/  IMAD R142, R143, 0x100, R142 ;  /* 0x000001008f8e7824 */ /* 0x000fe200078e028e */
[----:B------:R-:W-:Y:S01]  /*8bd0*/  HMMA.16816.F32 R72, R76, R64, R72 ;  /* 0x000000404c48723c */ /* 0x000fe20000001848 */
[----:B------:R-:W-:-:S02]  /*8be0*/  F2FP.F16.E4M3.UNPACK_B R68, R66.H1 ;  /* 0x00000042ff44723e */ /* 0x000fc400030006ff */
[----:B------:R-:W-:Y:S02]  /*8bf0*/  F2FP.F16.E4M3.UNPACK_B R69, R67.H1 ;  /* 0x00000043ff45723e */ /* 0x000fe400030006ff */
[----:B------:R-:W-:Y:S02]  /*8c00*/  F2FP.F16.E4M3.UNPACK_B R64, R137 ;  /* 0x00000089ff40723e */ /* 0x000fe400020006ff */
[----:B------:R-:W-:Y:S02]  /*8c10*/  F2FP.F16.E4M3.UNPACK_B R66, R138 ;  /* 0x0000008aff42723e */ /* 0x000fe400020006ff */
[----:B------:R-:W-:Y:S02]  /*8c20*/  F2FP.F16.E4M3.UNPACK_B R65, R139 ;  /* 0x0000008bff41723e */ /* 0x000fe400020006ff */
[----:B------:R-:W-:Y:S02]  /*8c30*/  F2FP.F16.E4M3.UNPACK_B R67, R142 ;  /* 0x0000008eff43723e */ /* 0x000fe400020006ff */
[----:B------:R-:W-:-:S02]  /*8c40*/  F2FP.F16.E4M3.UNPACK_B R70, R70.H1 ;  /* 0x00000046ff46723e */ /* 0x000fc400030006ff */
        /* <DEDUP_REMOVED lines=21> */
[----:B------:R-:W-:Y:S01]  /*8da0*/  F2FP.F16.E4M3.UNPACK_B R68, R120 ;  /* 0x00000078ff44723e */ /* 0x000fe200020006ff */
[----:B------:R-:W-:Y:S01]  /*8db0*/  IMAD R112, R113, 0x100, R112 ;  /* 0x0000010071707824 */ /* 0x000fe200078e0270 */
[----:B------:R-:W-:Y:S01]  /*8dc0*/  F2FP.F16.E4M3.UNPACK_B R70, R70 ;  /* 0x00000046ff46723e */ /* 0x000fe200020006ff */
[----:B------:R-:W-:Y:S01]  /*8dd0*/  IMAD R114, R115, 0x100, R114 ;  /* 0x0000010073727824 */ /* 0x000fe200078e0272 */
[----:B------:R-:W-:Y:S01]  /*8de0*/  F2FP.F16.E4M3.UNPACK_B R69, R124 ;  /* 0x0000007cff45723e */ /* 0x000fe200020006ff */
[----:B------:R-:W-:Y:S01]  /*8df0*/  IMAD R116, R117, 0x100, R116 ;  /* 0x0000010075747824 */ /* 0x000fe200078e0274 */
[----:B------:R-:W-:Y:S01]  /*8e00*/  F2FP.F16.E4M3.UNPACK_B R71, R71 ;  /* 0x00000047ff47723e */ /* 0x000fe200020006ff */
[----:B------:R-:W-:Y:S01]  /*8e10*/  IMAD R118, R119, 0x100, R118 ;  /* 0x0000010077767824 */ /* 0x000fe200078e0276 */
[----:B------:R-:W-:Y:S01]  /*8e20*/  F2FP.F16.E4M3.UNPACK_B R60, R60.H1 ;  /* 0x0000003cff3c723e */ /* 0x000fe200030006ff */
[----:B------:R-:W1:Y:S01]  /*8e30*/  LDSM.16.M88.4 R72, [R128+UR7+0x80] ;  /* 0x000080078048783b */ /* 0x000e620008000200 */
[----:B------:R-:W-:-:S02]  /*8e40*/  F2FP.F16.E4M3.UNPACK_B R61, R61.H1 ;  /* 0x0000003dff3d723e */ /* 0x000fc400030006ff */
[----:B------:R-:W-:Y:S01]  /*8e50*/  F2FP.F16.E4M3.UNPACK_B R56, R56.H1 ;  /* 0x00000038ff38723e */ /* 0x000fe200030006ff */
[----:B------:R-:W2:Y:S01]  /*8e60*/  LDSM.16.M88.4 R80, [R128+UR7+0x1080] ;  /* 0x001080078050783b */ /* 0x000ea20008000200 */
[----:B------:R-:W-:-:S03]  /*8e70*/  F2FP.F16.E4M3.UNPACK_B R57, R57.H1 ;  /* 0x00000039ff39723e */ /* 0x000fc600030006ff */
[C---:B------:R-:W-:Y:S08]  /*8e80*/  HMMA.16816.F32 R76, R68.reuse, R60, R76 ;  /* 0x0000003c444c723c */ /* 0x040ff0000000184c */
[----:B------:R-:W-:Y:S01]  /*8e90*/  HMMA.16816.F32 R64, R68, R56, R64 ;  /* 0x000000384440723c */ /* 0x000fe20000001840 */
[----:B------:R-:W-:Y:S02]  /*8ea0*/  F2FP.F16.E4M3.UNPACK_B R68, R112 ;  /* 0x00000070ff44723e */ /* 0x000fe400020006ff */
[----:B------:R-:W-:-:S02]  /*8eb0*/  F2FP.F16.E4M3.UNPACK_B R70, R114 ;  /* 0x00000072ff46723e */ /* 0x000fc400020006ff */
[----:B------:R-:W-:Y:S02]  /*8ec0*/  F2FP.F16.E4M3.UNPACK_B R69, R116 ;  /* 0x00000074ff45723e */ /* 0x000fe400020006ff */
[----:B------:R-:W-:Y:S02]  /*8ed0*/  F2FP.F16.E4M3.UNPACK_B R71, R118 ;  /* 0x00000076ff47723e */ /* 0x000fe400020006ff */
[----:B------:R-:W-:Y:S02]  /*8ee0*/  F2FP.F16.E4M3.UNPACK_B R56, R62 ;  /* 0x0000003eff38723e */ /* 0x000fe400020006ff */
[----:B------:R-:W-:-:S07]  /*8ef0*/  F2FP.F16.E4M3.UNPACK_B R57, R63 ;  /* 0x0000003fff39723e */ /* 0x000fce00020006ff */
[----:B------:R-:W-:Y:S01]  /*8f00*/  HMMA.16816.F32 R76, R68, R56, R76 ;  /* 0x00000038444c723c */ /* 0x000fe2000000184c */
[----:B------:R-:W-:Y:S02]  /*8f10*/  F2FP.F16.E4M3.UNPACK_B R56, R58 ;  /* 0x0000003aff38723e */ /* 0x000fe400020006ff */
[----:B------:R-:W-:-:S07]  /*8f20*/  F2FP.F16.E4M3.UNPACK_B R57, R59 ;  /* 0x0000003bff39723e */ /* 0x000fce00020006ff */
[----:B------:R-:W-:Y:S01]  /*8f30*/  HMMA.16816.F32 R64, R68, R56, R64 ;  /* 0x000000384440723c */ /* 0x000fe20000001840 */
        /* <DEDUP_REMOVED lines=12> */
[C---:B------:R-:W-:Y:S08]  /*9000*/  HMMA.16816.F32 R76, R60.reuse, R56, R76 ;  /* 0x000000383c4c723c */ /* 0x040ff0000000184c */
[----:B------:R-:W-:Y:S01]  /*9010*/  HMMA.16816.F32 R64, R60, R58, R64 ;  /* 0x0000003a3c40723c */ /* 0x000fe20000001840 */
[----:B------:R-:W-:Y:S02]  /*9020*/  IMAD R56, R94, 0x100, R93 ;  /* 0x000001005e387824 */ /* 0x000fe400078e025d */
[----:B------:R-:W-:-:S02]  /*9030*/  IMAD R95, R96, 0x100, R95 ;  /* 0x00000100605f7824 */ /* 0x000fc400078e025f */
[----:B------:R-:W-:Y:S02]  /*9040*/  IMAD R57, R98, 0x100, R97 ;  /* 0x0000010062397824 */ /* 0x000fe400078e0261 */
[----:B------:R-:W-:Y:S01]  /*9050*/  IMAD R99, R100, 0x100, R99 ;  /* 0x0000010064637824 */ /* 0x000fe200078e0263 */
[----:B------:R-:W-:Y:S02]  /*9060*/  F2FP.F16.E4M3.UNPACK_B R56, R56 ;  /* 0x00000038ff38723e */ /* 0x000fe400020006ff */
[----:B------:R-:W-:Y:S02]  /*9070*/  F2FP.F16.E4M3.UNPACK_B R58, R95 ;  /* 0x0000005fff3a723e */ /* 0x000fe400020006ff */
[----:B------:R-:W-:Y:S02]  /*9080*/  F2FP.F16.E4M3.UNPACK_B R57, R57 ;  /* 0x00000039ff39723e */ /* 0x000fe400020006ff */
[----:B------:R-:W-:Y:S02]  /*9090*/  F2FP.F16.E4M3.UNPACK_B R59, R99 ;  /* 0x00000063ff3b723e */ /* 0x000fe400020006ff */
[----:B-1----:R-:W-:-:S02]  /*90a0*/  F2FP.F16.E4M3.UNPACK_B R62, R72 ;  /* 0x00000048ff3e723e */ /* 0x002fc400020006ff */
[----:B------:R-:W-:Y:S02]  /*90b0*/  F2FP.F16.E4M3.UNPACK_B R63, R73 ;  /* 0x00000049ff3f723e */ /* 0x000fe400020006ff */
[----:B--2---:R-:W-:Y:S02]  /*90c0*/  F2FP.F16.E4M3.UNPACK_B R60, R80 ;  /* 0x00000050ff3c723e */ /* 0x004fe400020006ff */
[----:B------:R-:W-:-:S03]  /*90d0*/  F2FP.F16.E4M3.UNPACK_B R61, R81 ;  /* 0x00000051ff3d723e */ /* 0x000fc600020006ff */
        /* <DEDUP_REMOVED lines=10> */
[----:B------:R-:W-:-:S02]  /*9180*/  F2FP.F16.E4M3.UNPACK_B R72, R72.H1 ;  /* 0x00000048ff48723e */ /* 0x000fc400030006ff */
[----:B------:R-:W-:Y:S02]  /*9190*/  F2FP.F16.E4M3.UNPACK_B R73, R73.H1 ;  /* 0x00000049ff49723e */ /* 0x000fe400030006ff */
[----:B------:R-:W-:Y:S02]  /*91a0*/  F2FP.F16.E4M3.UNPACK_B R80, R80.H1 ;  /* 0x00000050ff50723e */ /* 0x000fe400030006ff */
[----:B------:R-:W-:-:S03]  /*91b0*/  F2FP.F16.E4M3.UNPACK_B R81, R81.H1 ;  /* 0x00000051ff51723e */ /* 0x000fc600030006ff */
[----:B------:R-:W-:Y:S01]  /*91c0*/  HMMA.16816.F32 R76, R56, R72, R76 ;  /* 0x00000048384c723c */ /* 0x000fe2000000184c */
[----:B------:R-:W-:-:S07]  /*91d0*/  IMAD R42, R43, 0x100, R42 ;  /* 0x000001002b2a7824 */ /* 0x000fce00078e022a */
[----:B------:R-:W-:Y:S01]  /*91e0*/  HMMA.16816.F32 R64, R56, R80, R64 ;  /* 0x000000503840723c */ /* 0x000fe20000001840 */
[----:B------:R-:W-:Y:S02]  /*91f0*/  IMAD R46, R47, 0x100, R46 ;  /* 0x000001002f2e7824 */ /* 0x000fe400078e022e */
[----:B------:R-:W-:Y:S02]  /*9200*/  IMAD R53, R54, 0x100, R53 ;  /* 0x0000010036357824 */ /* 0x000fe400078e0235 */
[----:B------:R-:W-:Y:S01]  /*9210*/  IMAD R85, R86, 0x100, R85 ;  /* 0x0000010056557824 */ /* 0x000fe200078e0255 */
[----:B------:R-:W-:Y:S02]  /*9220*/  F2FP.F16.E4M3.UNPACK_B R56, R42 ;  /* 0x0000002aff38723e */ /* 0x000fe400020006ff */
[----:B------:R-:W-:Y:S02]  /*9230*/  F2FP.F16.E4M3.UNPACK_B R58, R46 ;  /* 0x0000002eff3a723e */ /* 0x000fe400020006ff */
[----:B------:R-:W-:-:S02]  /*9240*/  F2FP.F16.E4M3.UNPACK_B R57, R53 ;  /* 0x00000035ff39723e */ /* 0x000fc400020006ff */
[----:B------:R-:W-:Y:S02]  /*9250*/  F2FP.F16.E4M3.UNPACK_B R59, R85 ;  /* 0x00000055ff3b723e */ /* 0x000fe400020006ff */
[----:B------:R-:W-:Y:S02]  /*9260*/  F2FP.F16.E4M3.UNPACK_B R42, R74 ;  /* 0x0000004aff2a723e */ /* 0x000fe400020006ff */
[----:B------:R-:W-:Y:S02]  /*9270*/  F2FP.F16.E4M3.UNPACK_B R43, R75 ;  /* 0x0000004bff2b723e */ /* 0x000fe400020006ff */
[----:B------:R-:W-:Y:S02]  /*9280*/  F2FP.F16.E4M3.UNPACK_B R38, R82 ;  /* 0x00000052ff26723e */ /* 0x000fe400020006ff */
[----:B------:R-:W-:-:S03]  /*9290*/  F2FP.F16.E4M3.UNPACK_B R39, R83 ;  /* 0x00000053ff27723e */ /* 0x000fc600020006ff */
[----:B------:R-:W-:Y:S01]  /*92a0*/  HMMA.16816.F32 R76, R56, R42, R76 ;  /* 0x0000002a384c723c */ /* 0x000fe2000000184c */
[----:B------:R-:W-:-:S07]  /*92b0*/  IMAD R41, R41, 0x100, R48 ;  /* 0x0000010029297824 */ /* 0x000fce00078e0230 */
[----:B------:R-:W-:Y:S01]  /*92c0*/  HMMA.16816.F32 R64, R56, R38, R64 ;  /* 0x000000263840723c */ /* 0x000fe20000001840 */
[----:B------:R-:W-:Y:S02]  /*92d0*/  IMAD R40, R45, 0x100, R44 ;  /* 0x000001002d287824 */ /* 0x000fe400078e022c */
[----:B------:R-:W-:Y:S02]  /*92e0*/  IMAD R55, R84, 0x100, R55 ;  /* 0x0000010054377824 */ /* 0x000fe400078e0237 */
[----:B------:R-:W-:Y:S01]  /*92f0*/  IMAD R43, R88, 0x100, R87 ;  /* 0x00000100582b7824 */ /* 0x000fe200078e0257 */
[----:B------:R-:W-:Y:S02]  /*9300*/  F2FP.F16.E4M3.UNPACK_B R42, R41 ;  /* 0x00000029ff2a723e */ /* 0x000fe400020006ff */
[----:B------:R-:W-:Y:S02]  /*9310*/  F2FP.F16.E4M3.UNPACK_B R74, R74.H1 ;  /* 0x0000004aff4a723e */ /* 0x000fe400030006ff */
[----:B------:R-:W-:-:S02]  /*9320*/  F2FP.F16.E4M3.UNPACK_B R75, R75.H1 ;  /* 0x0000004bff4b723e */ /* 0x000fc400030006ff */
[----:B------:R-:W-:Y:S02]  /*9330*/  F2FP.F16.E4M3.UNPACK_B R40, R40 ;  /* 0x00000028ff28723e */ /* 0x000fe400020006ff */
[----:B------:R-:W-:Y:S02]  /*9340*/  F2FP.F16.E4M3.UNPACK_B R41, R55 ;  /* 0x00000037ff29723e */ /* 0x000fe400020006ff */
[----:B------:R-:W-:Y:S02]  /*9350*/  F2FP.F16.E4M3.UNPACK_B R43, R43 ;  /* 0x0000002bff2b723e */ /* 0x000fe400020006ff */
[----:B------:R-:W-:Y:S02]  /*9360*/  F2FP.F16.E4M3.UNPACK_B R82, R82.H1 ;  /* 0x00000052ff52723e */ /* 0x000fe400030006ff */
[----:B------:R-:W-:Y:S01]  /*9370*/  F2FP.F16.E4M3.UNPACK_B R83, R83.H1 ;  /* 0x00000053ff53723e */ /* 0x000fe200030006ff */
[----:B------:R-:W-:Y:S02]  /*9380*/  UIADD3 UR12, UP0, UPT, UR4, UR12, URZ ;  /* 0x0000000c040c7290 */ /* 0x000fe4000ff1e0ff */
[----:B------:R-:W-:Y:S01]  /*9390*/  HMMA.16816.F32 R60, R40, R74, R76 ;  /* 0x0000004a283c723c */ /* 0x000fe2000000184c */
[----:B------:R-:W-:-:S07]  /*93a0*/  UIADD3 UR5, UPT, UPT, UR5, -0x1, URZ ;  /* 0xffffffff05057890 */ /* 0x000fce000fffe0ff */
[----:B------:R-:W-:Y:S01]  /*93b0*/  HMMA.16816.F32 R64, R40, R82, R64 ;  /* 0x000000522840723c */ /* 0x000fe20000001840 */
[----:B------:R-:W-:Y:S02]  /*93c0*/  ULEA.HI.X.SX32 UR13, UR4, UR13, 0x1, UP0 ;  /* 0x0000000d040d7291 */ /* 0x000fe400080f0eff */
[----:B------:R-:W-:Y:S01]  /*93d0*/  UISETP.NE.U32.AND UP0, UPT, UR5, URZ, UPT ;  /* 0x000000ff0500728c */ /* 0x000fe2000bf05070 */
[----:B0-----:R-:W-:-:S05]  /*93e0*/  IMAD.SHL.U32 R196, R196, 0x100, RZ ;  /* 0x00000100c4c47824 */ /* 0x001fca00078e00ff */
[----:B------:R-:W-:Y:S01]  /*93f0*/  IADD3 R18, P0, PT, R196, R18, RZ ;  /* 0x00000012c4127210 */ /* 0x000fe20007f1e0ff */
[----:B------:R-:W-:-:S03]  /*9400*/  UIADD3 UR9, UPT, UPT, UR9, -0x100, URZ ;  /* 0xffffff0009097890 */ /* 0x000fc6000fffe0ff */
[----:B------:R-:W-:Y:S01]  /*9410*/  LEA.HI.X.SX32 R25, R196, R25, 0x1, P0 ;  /* 0x00000019c4197211 */ /* 0x000fe200000f0eff */
[----:B------:R-:W-:Y:S08]  /*9420*/  BRA.U UP0, `(.L_x_1) ;  /* 0xffffffa500d07547 */ /* 0x000ff0000b83ffff */
.L_x_0:
[----:B------:R-:W2:Y:S01]  /*9430*/  LDL.LU R37, [R1+0x174] ;  /* 0x0001740001257983 */ /* 0x000ea20000300800 */
[----:B------:R-:W1:Y:S01]  /*9440*/  S2R R38, SR_TID.X ;  /* 0x0000000000267919 */ /* 0x000e620000002100 */
[----:B------:R-:W3:Y:S01]  /*9450*/  S2R R4, SR_TID.X ;  /* 0x0000000000047919 */ /* 0x000ee20000002100 */
[----:B------:R-:W4:Y:S01]  /*9460*/  S2UR UR5, SR_CgaCtaId ;  /* 0x00000000000579c3 */ /* 0x000f220000008800 */
[----:B------:R-:W-:Y:S02]  /*9470*/  F2FP.SATFINITE.E4M3.F32.PACK_AB_MERGE_C R60, R61, R60, RZ ;  /* 0x0000003c3d3c723e */ /* 0x000fe400048070ff */
[----:B------:R-:W-:Y:S02]  /*9480*/  F2FP.SATFINITE.E4M3.F32.PACK_AB_MERGE_C R64, R65, R64, RZ ;  /* 0x000000404140723e */ /* 0x000fe400048070ff */
[----:B------:R-:W-:Y:S02]  /*9490*/  F2FP.SATFINITE.E4M3.F32.PACK_AB_MERGE_C R62, R63, R62, RZ ;  /* 0x0000003e3f3e723e */ /* 0x000fe400048070ff */
[----:B------:R-:W-:Y:S01]  /*94a0*/  F2FP.SATFINITE.E4M3.F32.PACK_AB_MERGE_C R66, R67, R66, RZ ;  /* 0x000000424342723e */ /* 0x000fe200048070ff */
[----:B------:R-:W-:Y:S01]  /*94b0*/  UMOV UR4, 0x400 ;  /* 0x0000040000047882 */ /* 0x000fe20000000000 */
[----:B------:R-:W-:Y:S01]  /*94c0*/  LOP3.LUT R60, R60, 0xffff, RZ, 0xc0, !PT ;  /* 0x0000ffff3c3c7812 */ /* 0x000fe200078ec0ff */
[----:B------:R-:W5:Y:S01]  /*94d0*/  LDCU.128 UR12, c[0x0][0x390] ;  /* 0x00007200ff0c77ac */ /* 0x000f620008000c00 */
[----:B------:R-:W0:Y:S01]  /*94e0*/  LDCU UR6, c[0x0][0x3b8] ;  /* 0x00007700ff0677ac */ /* 0x000e220008000800 */
[----:B-1----:R-:W-:Y:S01]  /*94f0*/  IMAD.SHL.U32 R3, R38, 0x20, RZ ;  /* 0x0000002026037824 */ /* 0x002fe200078e00ff */
[----:B------:R-:W-:-:S02]  /*9500*/  SHF.R.S32.HI R8, RZ, 0x6, R38 ;  /* 0x00000006ff087819 */ /* 0x000fc40000011426 */
[----:B---3--:R-:W-:Y:S02]  /*9510*/  LOP3.LUT R6, R4, 0x1f, RZ, 0xc0, !PT ;  /* 0x0000001f04067812 */ /* 0x008fe400078ec0ff */
[C---:B------:R-:W-:Y:S02]  /*9520*/  LOP3.LUT R5, R3.reuse, 0x300, RZ, 0xc0, !PT ;  /* 0x0000030003057812 */ /* 0x040fe400078ec0ff */
[----:B------:R-:W-:-:S03]  /*9530*/  LOP3.LUT R3, R3, 0x60, RZ, 0xc0, !PT ;  /* 0x0000006003037812 */ /* 0x000fc600078ec0ff */
[----:B------:R-:W-:Y:S01]  /*9540*/  IMAD R7, R6, 0x4, R5 ;  /* 0x0000000406077824 */ /* 0x000fe200078e0205 */
[----:B------:R-:W-:Y:S02]  /*9550*/  SGXT R5, R8, 0x1 ;  /* 0x000000010805781a */ /* 0x000fe40000000200 */
[----:B------:R-:W-:Y:S02]  /*9560*/  LOP3.LUT R6, R3, 0x1c, R38, 0xf8, !PT ;  /* 0x0000001c03067812 */ /* 0x000fe400078ef826 */
[----:B------:R-:W-:Y:S02]  /*9570*/  LOP3.LUT R4, R38, 0x40, RZ, 0xc0, !PT ;  /* 0x0000004026047812 */ /* 0x000fe400078ec0ff */
[----:B------:R-:W-:Y:S02]  /*9580*/  LOP3.LUT R8, R6, 0x240, R5, 0x78, !PT ;  /* 0x0000024006087812 */ /* 0x000fe400078e7805 */
[----:B------:R-:W-:Y:S02]  /*9590*/  LOP3.LUT R5, R64, 0xffff, RZ, 0xc0, !PT ;  /* 0x0000ffff40057812 */ /* 0x000fe400078ec0ff */
[----:B------:R-:W-:-:S02]  /*95a0*/  SHF.R.U32.HI R4, RZ, 0x1, R4 ;  /* 0x00000001ff047819 */ /* 0x000fc40000011604 */
[----:B------:R-:W-:Y:S02]  /*95b0*/  LOP3.LUT R62, R62, 0xffff, RZ, 0xc0, !PT ;  /* 0x0000ffff3e3e7812 */ /* 0x000fe400078ec0ff */
[----:B------:R-:W-:Y:S02]  /*95c0*/  LOP3.LUT R13, R66, 0xffff, RZ, 0xc0, !PT ;  /* 0x0000ffff420d7812 */ /* 0x000fe400078ec0ff */
[--C-:B------:R-:W-:Y:S02]  /*95d0*/  PRMT R9, R60, 0x3340, R5.reuse ;  /* 0x000033403c097816 */ /* 0x100fe40000000005 */
[----:B------:R-:W-:Y:S02]  /*95e0*/  LOP3.LUT R12, R7, R4, RZ, 0x3c, !PT ;  /* 0x00000004070c7212 */ /* 0x000fe400078e3cff */
[----:B------:R-:W-:Y:S02]  /*95f0*/  SHF.R.U32.HI R3, RZ, 0x8, R60 ;  /* 0x00000008ff037819 */ /* 0x000fe4000001163c */
[----:B------:R-:W-:-:S02]  /*9600*/  SHF.R.U32.HI R5, RZ, 0x8, R5 ;  /* 0x00000008ff057819 */ /* 0x000fc40000011605 */
[----:B------:R-:W-:Y:S02]  /*9610*/  SHF.R.U32.HI R4, RZ, 0x8, R62 ;  /* 0x00000008ff047819 */ /* 0x000fe4000001163e */
[----:B------:R-:W-:Y:S02]  /*9620*/  SHF.R.U32.HI R6, RZ, 0x8, R13 ;  /* 0x00000008ff067819 */ /* 0x000fe4000001160d */
[----:B------:R-:W-:Y:S02]  /*9630*/  LOP3.LUT R7, R38, 0x20, RZ, 0xc0, !PT ;  /* 0x0000002026077812 */ /* 0x000fe400078ec0ff */
[----:B------:R-:W-:Y:S02]  /*9640*/  LOP3.LUT R10, R3, 0xffff, RZ, 0xc0, !PT ;  /* 0x0000ffff030a7812 */ /* 0x000fe400078ec0ff */
[----:B------:R-:W-:Y:S02]  /*9650*/  LOP3.LUT R5, R5, 0xffff, RZ, 0xc0, !PT ;  /* 0x0000ffff05057812 */ /* 0x000fe400078ec0ff */
[----:B------:R-:W-:-:S02]  /*9660*/  LOP3.LUT R3, R4, 0xffff, RZ, 0xc0, !PT ;  /* 0x0000ffff04037812 */ /* 0x000fc400078ec0ff */
[----:B------:R-:W-:Y:S01]  /*9670*/  LOP3.LUT R6, R6, 0xffff, RZ, 0xc0, !PT ;  /* 0x0000ffff06067812 */ /* 0x000fe200078ec0ff */
[----:B----4-:R-:W-:Y:S01]  /*9680*/  ULEA UR4, UR5, UR4, 0x18 ;  /* 0x0000000405047291 */ /* 0x010fe2000f8ec0ff */
[----:B------:R-:W-:Y:S01]  /*9690*/  PRMT R10, R10, 0x3340, R5 ;  /* 0x000033400a0a7816 */ /* 0x000fe20000000005 */
[----:B------:R-:W-:Y:S01]  /*96a0*/  IMAD R8, R7, 0x4, R8 ;  /* 0x0000000407087824 */ /* 0x000fe200078e0208 */
[----:B------:R-:W-:Y:S01]  /*96b0*/  PRMT R11, R62, 0x3340, R13 ;  /* 0x000033403e0b7816 */ /* 0x000fe2000000000d */
[----:B------:R-:W2:Y:S01]  /*96c0*/  LDCU UR5, c[0x0][0x3b4] ;  /* 0x00007680ff0577ac */ /* 0x000ea20008000800 */
[----:B------:R-:W-:Y:S02]  /*96d0*/  PRMT R6, R3, 0x3340, R6 ;  /* 0x0000334003067816 */ /* 0x000fe40000000006 */
[----:B------:R-:W-:Y:S01]  /*96e0*/  PRMT R9, R9, 0x5410, R10 ;  /* 0x0000541009097816 */ /* 0x000fe2000000000a */
[----:B------:R-:W-:Y:S01]  /*96f0*/  BAR.SYNC.DEFER_BLOCKING 0x0 ;  /* 0x0000000000007b1d */ /* 0x000fe20000010000 */
[----:B------:R-:W-:-:S02]  /*9700*/  PRMT R6, R11, 0x5410, R6 ;  /* 0x000054100b067816 */ /* 0x000fc40000000006 */
[----:B------:R-:W-:-:S03]  /*9710*/  LOP3.LUT R3, R8, 0x20, RZ, 0x3c, !PT ;  /* 0x0000002008037812 */ /* 0x000fc600078e3cff */
[----:B------:R-:W-:Y:S04]  /*9720*/  STS [R8+UR4], R9 ;  /* 0x0000000908007988 */ /* 0x000fe80008000804 */
[----:B------:R1:W-:Y:S01]  /*9730*/  STS [R3+UR4+0x100], R6 ;  /* 0x0001000603007988 */ /* 0x0003e20008000804 */
[----:B------:R-:W-:Y:S01]  /*9740*/  LEA.HI R12, R7, R12, RZ, 0x1c ;  /* 0x0000000c070c7211 */ /* 0x000fe200078fe0ff */
[----:B------:R-:W-:Y:S03]  /*9750*/  BAR.SYNC.DEFER_BLOCKING 0x0 ;  /* 0x0000000000007b1d */ /* 0x000fe60000010000 */
[----:B------:R-:W-:-:S03]  /*9760*/  LOP3.LUT R11, R12, 0x40, RZ, 0x3c, !PT ;  /* 0x000000400c0b7812 */ /* 0x000fc600078e3cff */
[----:B------:R-:W3:Y:S04]  /*9770*/  LDS.U16 R18, [R12+UR4] ;  /* 0x000000040c127984 */ /* 0x000ee80008000400 */
[----:B------:R-:W4:Y:S04]  /*9780*/  LDS.U16 R21, [R11+UR4] ;  /* 0x000000040b157984 */ /* 0x000f280008000400 */
[----:B------:R0:W2:Y:S04]  /*9790*/  LDS.U16 R20, [R12+UR4+0x80] ;  /* 0x000080040c147984 */ /* 0x0000a80008000400 */
[----:B------:R2:W2:Y:S01]  /*97a0*/  LDS.U16 R22, [R11+UR4+0x80] ;  /* 0x000080040b167984 */ /* 0x0004a20008000400 */
[----:B------:R-:W-:-:S02]  /*97b0*/  LOP3.LUT R4, R0, R2, RZ, 0xfc, !PT ;  /* 0x0000000200047212 */ /* 0x000fc400078efcff */
[----:B-1----:R-:W-:-:S03]  /*97c0*/  LOP3.LUT R3, R0, 0x4, R2, 0xfe, !PT ;  /* 0x0000000400037812 */ /* 0x002fc600078efe02 */
[----:B0-----:R-:W-:Y:S02]  /*97d0*/  IMAD R7, R4, UR6, RZ ;  /* 0x0000000604077c24 */ /* 0x001fe4000f8e02ff */
[----:B------:R-:W-:Y:S01]  /*97e0*/  IMAD R10, R3, UR6, RZ ;  /* 0x00000006030a7c24 */ /* 0x000fe2000f8e02ff */
[----:B------:R-:W-:Y:S02]  /*97f0*/  LEA.HI R13, R38, 0x1c, RZ, 0x1b ;  /* 0x0000001c260d7811 */ /* 0x000fe400078fd8ff */
[C-C-:B------:R-:W-:Y:S02]  /*9800*/  LOP3.LUT R8, R0.reuse, 0xc, R2.reuse, 0xfe, !PT ;  /* 0x0000000c00087812 */ /* 0x140fe400078efe02 */
[C---:B------:R-:W-:Y:S02]  /*9810*/  LOP3.LUT R13, R0.reuse, R13, RZ, 0xfc, !PT ;  /* 0x0000000d000d7212 */ /* 0x040fe400078efcff */
[C-C-:B------:R-:W-:Y:S02]  /*9820*/  LOP3.LUT R14, R0.reuse, 0x18, R2.reuse, 0xfe, !PT ;  /* 0x00000018000e7812 */ /* 0x140fe400078efe02 */
[----:B------:R-:W-:-:S03]  /*9830*/  LOP3.LUT R9, R0, 0x14, R2, 0xfe, !PT ;  /* 0x0000001400097812 */ /* 0x000fc600078efe02 */
[----:B------:R-:W-:Y:S01]  /*9840*/  IMAD R15, R14, UR6, RZ ;  /* 0x000000060e0f7c24 */ /* 0x000fe2000f8e02ff */
[----:B---3--:R-:W-:Y:S02]  /*9850*/  PRMT R17, R18, 0x7770, RZ ;  /* 0x0000777012117816 */ /* 0x008fe400000000ff */
[----:B----4-:R-:W-:Y:S01]  /*9860*/  PRMT R19, R21, 0x7770, RZ ;  /* 0x0000777015137816 */ /* 0x010fe200000000ff */
[----:B------:R-:W-:Y:S02]  /*9870*/  IMAD R12, R9, UR6, RZ ;  /* 0x00000006090c7c24 */ /* 0x000fe4000f8e02ff */
[----:B------:R-:W-:Y:S01]  /*9880*/  IMAD R16, R13, UR6, RZ ;  /* 0x000000060d107c24 */ /* 0x000fe2000f8e02ff */
[----:B------:R-:W-:Y:S01]  /*9890*/  PRMT R21, R21, 0x7771, RZ ;  /* 0x0000777115157816 */ /* 0x000fe200000000ff */
[C---:B--2---:R-:W-:Y:S01]  /*98a0*/  IMAD R5, R37.reuse, UR5, RZ ;  /* 0x0000000525057c24 */ /* 0x044fe2000f8e02ff */
[----:B-----5:R-:W-:-:S04]  /*98b0*/  ISETP.GE.AND P0, PT, R37, UR14, PT ;  /* 0x0000000e25007c0c */ /* 0x020fc8000bf06270 */
[C---:B------:R-:W-:Y:S02]  /*98c0*/  IADD3 R23, P2, PT, R5.reuse, UR12, RZ ;  /* 0x0000000c05177c10 */ /* 0x040fe4000ff5e0ff */
[----:B------:R-:W-:Y:S02]  /*98d0*/  ISETP.LT.AND P1, PT, R4, UR15, !P0 ;  /* 0x0000000f04007c0c */ /* 0x000fe4000c721270 */
[----:B------:R-:W-:Y:S02]  /*98e0*/  LEA.HI.X.SX32 R25, R5, UR13, 0x1, P2 ;  /* 0x0000000d05197c11 */ /* 0x000fe400090f0eff */
[-C--:B------:R-:W-:Y:S02]  /*98f0*/  IADD3 R4, P2, PT, R7, R23.reuse, RZ ;  /* 0x0000001707047210 */ /* 0x080fe40007f5e0ff */
[----:B------:R-:W-:Y:S02]  /*9900*/  ISETP.LT.AND P4, PT, R3, UR15, !P0 ;  /* 0x0000000f03007c0c */ /* 0x000fe4000c781270 */
[----:B------:R-:W-:-:S02]  /*9910*/  IADD3 R6, P3, PT, R10, R23, RZ ;  /* 0x000000170a067210 */ /* 0x000fc40007f7e0ff */
[--C-:B------:R-:W-:Y:S02]  /*9920*/  LOP3.LUT R3, R0, 0x10, R2.reuse, 0xfe, !PT ;  /* 0x0000001000037812 */ /* 0x100fe400078efe02 */
[-C--:B------:R-:W-:Y:S02]  /*9930*/  LEA.HI.X.SX32 R5, R7, R25.reuse, 0x1, P2 ;  /* 0x0000001907057211 */ /* 0x080fe400010f0eff */
[----:B------:R-:W-:Y:S01]  /*9940*/  LEA.HI.X.SX32 R7, R10, R25, 0x1, P3 ;  /* 0x000000190a077211 */ /* 0x000fe200018f0eff */
[----:B------:R-:W-:Y:S01]  /*9950*/  IMAD R10, R8, UR6, RZ ;  /* 0x00000006080a7c24 */ /* 0x000fe2000f8e02ff */
[----:B------:R-:W-:Y:S01]  /*9960*/  LOP3.LUT R0, R0, 0x8, R2, 0xfe, !PT ;  /* 0x0000000800007812 */ /* 0x000fe200078efe02 */
[----:B------:R0:W-:Y:S01]  /*9970*/  @P1 STG.E.U8 desc[UR10][R4.64], R17 ;  /* 0x0000001104001986 */ /* 0x0001e2000c10110a */
[----:B------:R-:W-:Y:S02]  /*9980*/  IMAD R11, R3, UR6, RZ ;  /* 0x00000006030b7c24 */ /* 0x000fe4000f8e02ff */
[C---:B------:R-:W-:Y:S01]  /*9990*/  ISETP.LT.AND P5, PT, R0.reuse, UR15, !P0 ;  /* 0x0000000f00007c0c */ /* 0x040fe2000c7a1270 */
[----:B------:R-:W-:Y:S01]  /*99a0*/  IMAD R0, R0, UR6, RZ ;  /* 0x0000000600007c24 */ /* 0x000fe2000f8e02ff */
[----:B------:R1:W-:Y:S01]  /*99b0*/  @P4 STG.E.U8 desc[UR10][R6.64], R19 ;  /* 0x0000001306004986 */ /* 0x0003e2000c10110a */
[----:B0-----:R-:W-:-:S03]  /*99c0*/  IADD3 R4, P1, PT, R10, R23, RZ ;  /* 0x000000170a047210 */ /* 0x001fc60007f3e0ff */
[----:B------:R-:W-:Y:S02]  /*99d0*/  IADD3 R2, P6, PT, R0, R23, RZ ;  /* 0x0000001700027210 */ /* 0x000fe40007fde0ff */
[----:B------:R-:W-:Y:S02]  /*99e0*/  LEA.HI.X.SX32 R5, R10, R25, 0x1, P1 ;  /* 0x000000190a057211 */ /* 0x000fe400008f0eff */
[-C--:B-1----:R-:W-:Y:S02]  /*99f0*/  IADD3 R6, P2, PT, R11, R23.reuse, RZ ;  /* 0x000000170b067210 */ /* 0x082fe40007f5e0ff */
[----:B------:R-:W-:Y:S02]  /*9a00*/  IADD3 R10, P1, PT, R15, R23, RZ ;  /* 0x000000170f0a7210 */ /* 0x000fe40007f3e0ff */
[----:B------:R-:W-:Y:S02]  /*9a10*/  ISETP.LT.AND P4, PT, R8, UR15, !P0 ;  /* 0x0000000f08007c0c */ /* 0x000fe4000c781270 */
[----:B------:R-:W-:-:S02]  /*9a20*/  ISETP.LT.AND P3, PT, R3, UR15, !P0 ;  /* 0x0000000f03007c0c */ /* 0x000fc4000c761270 */
[-C--:B------:R-:W-:Y:S02]  /*9a30*/  LEA.HI.X.SX32 R3, R0, R25.reuse, 0x1, P6 ;  /* 0x0000001900037211 */ /* 0x080fe400030f0eff */
[----:B------:R-:W-:Y:S02]  /*9a40*/  LEA.HI.X.SX32 R7, R11, R25, 0x1, P2 ;  /* 0x000000190b077211 */ /* 0x000fe400010f0eff */
[----:B------:R-:W-:Y:S02]  /*9a50*/  IADD3 R8, P6, PT, R12, R23, RZ ;  /* 0x000000170c087210 */ /* 0x000fe40007fde0ff */
[----:B------:R-:W-:Y:S02]  /*9a60*/  ISETP.LT.AND P2, PT, R9, UR15, !P0 ;  /* 0x0000000f09007c0c */ /* 0x000fe4000c741270 */
[----:B------:R-:W-:Y:S02]  /*9a70*/  LEA.HI.X.SX32 R11, R15, R25, 0x1, P1 ;  /* 0x000000190f0b7211 */ /* 0x000fe400008f0eff */
[----:B------:R-:W-:-:S02]  /*9a80*/  ISETP.LT.AND P1, PT, R14, UR15, !P0 ;  /* 0x0000000f0e007c0c */ /* 0x000fc4000c721270 */
[----:B------:R-:W-:Y:S02]  /*9a90*/  ISETP.LT.AND P0, PT, R13, UR15, !P0 ;  /* 0x0000000f0d007c0c */ /* 0x000fe4000c701270 */
[----:B------:R-:W-:Y:S02]  /*9aa0*/  LEA.HI.X.SX32 R9, R12, R25, 0x1, P6 ;  /* 0x000000190c097211 */ /* 0x000fe400030f0eff */
[----:B------:R-:W-:Y:S02]  /*9ab0*/  IADD3 R12, P6, PT, R16, R23, RZ ;  /* 0x00000017100c7210 */ /* 0x000fe40007fde0ff */
[----:B------:R-:W-:Y:S02]  /*9ac0*/  PRMT R17, R20, 0x7770, RZ ;  /* 0x0000777014117816 */ /* 0x000fe400000000ff */
[----:B------:R-:W-:Y:S02]  /*9ad0*/  PRMT R23, R22, 0x7770, RZ ;  /* 0x0000777016177816 */ /* 0x000fe400000000ff */
[----:B------:R-:W-:Y:S01]  /*9ae0*/  PRMT R15, R18, 0x7771, RZ ;  /* 0x00007771120f7816 */ /* 0x000fe200000000ff */
[----:B------:R0:W-:Y:S01]  /*9af0*/  @P5 STG.E.U8 desc[UR10][R2.64], R17 ;  /* 0x0000001102005986 */ /* 0x0001e2000c10110a */
[----:B------:R-:W-:-:S03]  /*9b00*/  PRMT R19, R20, 0x7771, RZ ;  /* 0x0000777114137816 */ /* 0x000fc600000000ff */
[----:B------:R0:W-:Y:S04]  /*9b10*/  @P4 STG.E.U8 desc[UR10][R4.64], R23 ;  /* 0x0000001704004986 */ /* 0x0001e8000c10110a */
[----:B------:R0:W-:Y:S04]  /*9b20*/  @P3 STG.E.U8 desc[UR10][R6.64], R15 ;  /* 0x0000000f06003986 */ /* 0x0001e8000c10110a */
[----:B------:R0:W-:Y:S01]  /*9b30*/  @P2 STG.E.U8 desc[UR10][R8.64], R21 ;  /* 0x0000001508002986 */ /* 0x0001e2000c10110a */
[----:B------:R-:W-:-:S03]  /*9b40*/  LEA.HI.X.SX32 R13, R16, R25, 0x1, P6 ;  /* 0x00000019100d7211 */ /* 0x000fc600030f0eff */
[----:B------:R0:W-:Y:S01]  /*9b50*/  @P1 STG.E.U8 desc[UR10][R10.64], R19 ;  /* 0x000000130a001986 */ /* 0x0001e2000c10110a */
[----:B------:R-:W-:Y:S05]  /*9b60*/  @!P0 EXIT ;  /* 0x000000000000894d */ /* 0x000fea0003800000 */
[----:B0-----:R-:W-:-:S05]  /*9b70*/  PRMT R3, R22, 0x7771, RZ ;  /* 0x0000777116037816 */ /* 0x001fca00000000ff */
[----:B------:R-:W-:Y:S01]  /*9b80*/  STG.E.U8 desc[UR10][R12.64], R3 ;  /* 0x000000030c007986 */ /* 0x000fe2000c10110a */
[----:B------:R-:W-:Y:S05]  /*9b90*/  EXIT ;  /* 0x000000000000794d */ /* 0x000fea0003800000 */
.L_x_2:
[----:B------:R-:W-:-:S00]  /*9ba0*/  BRA `(.L_x_2) ;  /* 0xfffffffc00fc7947 */ /* 0x000fc0000383ffff */
[----:B------:R-:W-:-:S00]  /*9bb0*/  NOP ;  /* 0x0000000000007918 */ /* 0x000fc00000000000 */
        /* <DEDUP_REMOVED lines=12> */
.L_x_3:


//--------------------- .nv.shared.matmul_kernel  --------------------------
	.section	.nv.shared.matmul_kernel,"aw",@nobits
	.sectionflags	@""
	.align	16
	.zero		1024


//--------------------- .nv.shared.reserved.0     --------------------------
	.section	.nv.shared.reserved.0,"aw",@nobits
	.weak		__nv_reservedSMEM_offset_0_alias
	.size		__nv_reservedSMEM_offset_0_alias, 0, 64
	.other		__nv_reservedSMEM_offset_0_alias,@"STO_CUDA_RESERVED_SHARED STV_DEFAULT"
__nv_reservedSMEM_offset_0_alias:
	.zero		0
	.zero		64


//--------------------- .nv.constant0.matmul_kernel --------------------------
	.section	.nv.constant0.matmul_kernel,"a",@progbits
	.sectionflags	@""
	.align	4
.nv.constant0.matmul_kernel:
	.zero		976


//--------------------- SYMBOLS --------------------------

	.type		.nv.reservedSmem.offset0,@object
	.size		.nv.reservedSmem.offset0,0x4
	.type		.nv.reservedSmem.cap,@object
	.size		.nv.reservedSmem.cap,0x4
